//
// Generated by NVIDIA NVVM Compiler
//
// Compiler Build ID: CL-36424714
// Cuda compilation tools, release 13.0, V13.0.88
// Based on NVVM 20.0.0
//

.version 9.0
.target sm_100
.address_size 64

	// .globl	_Z17MatrixMulKernelEWPiS_S_i

.visible .entry _Z17MatrixMulKernelEWPiS_S_i(
	.param .u64 .ptr .align 1 _Z17MatrixMulKernelEWPiS_S_i_param_0,
	.param .u64 .ptr .align 1 _Z17MatrixMulKernelEWPiS_S_i_param_1,
	.param .u64 .ptr .align 1 _Z17MatrixMulKernelEWPiS_S_i_param_2,
	.param .u32 _Z17MatrixMulKernelEWPiS_S_i_param_3
)
{
	.reg .pred 	%p<10>;
	.reg .b32 	%r<105>;
	.reg .b64 	%rd<67>;

	ld.param.u64 	%rd14, [_Z17MatrixMulKernelEWPiS_S_i_param_0];
	ld.param.u64 	%rd15, [_Z17MatrixMulKernelEWPiS_S_i_param_1];
	ld.param.u32 	%r30, [_Z17MatrixMulKernelEWPiS_S_i_param_3];
	cvta.to.global.u64 	%rd1, %rd15;
	cvta.to.global.u64 	%rd2, %rd14;
	mov.u32 	%r31, %ctaid.x;
	mov.u32 	%r32, %ntid.x;
	mov.u32 	%r33, %tid.x;
	mad.lo.s32 	%r1, %r31, %r32, %r33;
	mov.u32 	%r34, %ctaid.y;
	mov.u32 	%r35, %ntid.y;
	mov.u32 	%r36, %tid.y;
	mad.lo.s32 	%r2, %r34, %r35, %r36;
	max.s32 	%r37, %r2, %r1;
	setp.ge.s32 	%p1, %r37, %r30;
	@%p1 bra 	$L__BB0_13;
	mul.lo.s32 	%r3, %r30, %r2;
	and.b32  	%r4, %r30, 7;
	setp.lt.u32 	%p2, %r30, 8;
	mov.b32 	%r99, 0;
	mov.u32 	%r104, %r99;
	@%p2 bra 	$L__BB0_4;
	and.b32  	%r99, %r30, 2147483640;
	neg.s32 	%r93, %r99;
	mul.wide.s32 	%rd16, %r30, 4;
	add.s64 	%rd3, %rd1, %rd16;
	shl.b32 	%r7, %r30, 3;
	mul.wide.s32 	%rd17, %r30, 8;
	add.s64 	%rd4, %rd1, %rd17;
	mul.wide.s32 	%rd18, %r30, 12;
	add.s64 	%rd5, %rd1, %rd18;
	mul.wide.s32 	%rd19, %r30, 16;
	add.s64 	%rd6, %rd1, %rd19;
	mul.wide.s32 	%rd20, %r30, 20;
	add.s64 	%rd7, %rd1, %rd20;
	mul.wide.s32 	%rd21, %r30, 24;
	add.s64 	%rd8, %rd1, %rd21;
	mul.wide.s32 	%rd22, %r30, 28;
	add.s64 	%rd9, %rd1, %rd22;
	mul.wide.u32 	%rd23, %r3, 4;
	add.s64 	%rd24, %rd23, %rd2;
	add.s64 	%rd66, %rd24, 16;
	mov.b32 	%r104, 0;
	mov.u32 	%r92, %r1;
$L__BB0_3:
	.pragma "nounroll";
	mul.wide.s32 	%rd25, %r92, 4;
	add.s64 	%rd26, %rd3, %rd25;
	add.s64 	%rd27, %rd4, %rd25;
	add.s64 	%rd28, %rd5, %rd25;
	add.s64 	%rd29, %rd6, %rd25;
	add.s64 	%rd30, %rd7, %rd25;
	add.s64 	%rd31, %rd8, %rd25;
	add.s64 	%rd32, %rd9, %rd25;
	add.s64 	%rd33, %rd1, %rd25;
	ld.global.u32 	%r41, [%rd66+-16];
	ld.global.u32 	%r42, [%rd33];
	mad.lo.s32 	%r43, %r42, %r41, %r104;
	ld.global.u32 	%r44, [%rd66+-12];
	ld.global.u32 	%r45, [%rd26];
	mad.lo.s32 	%r46, %r45, %r44, %r43;
	ld.global.u32 	%r47, [%rd66+-8];
	ld.global.u32 	%r48, [%rd27];
	mad.lo.s32 	%r49, %r48, %r47, %r46;
	ld.global.u32 	%r50, [%rd66+-4];
	ld.global.u32 	%r51, [%rd28];
	mad.lo.s32 	%r52, %r51, %r50, %r49;
	ld.global.u32 	%r53, [%rd66];
	ld.global.u32 	%r54, [%rd29];
	mad.lo.s32 	%r55, %r54, %r53, %r52;
	ld.global.u32 	%r56, [%rd66+4];
	ld.global.u32 	%r57, [%rd30];
	mad.lo.s32 	%r58, %r57, %r56, %r55;
	ld.global.u32 	%r59, [%rd66+8];
	ld.global.u32 	%r60, [%rd31];
	mad.lo.s32 	%r61, %r60, %r59, %r58;
	ld.global.u32 	%r62, [%rd66+12];
	ld.global.u32 	%r63, [%rd32];
	mad.lo.s32 	%r104, %r63, %r62, %r61;
	add.s32 	%r93, %r93, 8;
	add.s32 	%r92, %r92, %r7;
	add.s64 	%rd66, %rd66, 32;
	setp.ne.s32 	%p3, %r93, 0;
	@%p3 bra 	$L__BB0_3;
$L__BB0_4:
	setp.eq.s32 	%p4, %r4, 0;
	@%p4 bra 	$L__BB0_12;
	and.b32  	%r17, %r30, 3;
	setp.lt.u32 	%p5, %r4, 4;
	@%p5 bra 	$L__BB0_7;
	add.s32 	%r65, %r99, %r3;
	mul.wide.u32 	%rd34, %r65, 4;
	add.s64 	%rd35, %rd2, %rd34;
	ld.global.u32 	%r66, [%rd35];
	mad.lo.s32 	%r67, %r99, %r30, %r1;
	mul.wide.s32 	%rd36, %r67, 4;
	add.s64 	%rd37, %rd1, %rd36;
	ld.global.u32 	%r68, [%rd37];
	mad.lo.s32 	%r69, %r68, %r66, %r104;
	cvt.u64.u32 	%rd38, %r3;
	cvt.u64.u32 	%rd39, %r99;
	add.s64 	%rd40, %rd39, %rd38;
	shl.b64 	%rd41, %rd40, 2;
	add.s64 	%rd42, %rd2, %rd41;
	ld.global.u32 	%r70, [%rd42+4];
	mul.wide.s32 	%rd43, %r30, 4;
	add.s64 	%rd44, %rd37, %rd43;
	ld.global.u32 	%r71, [%rd44];
	mad.lo.s32 	%r72, %r71, %r70, %r69;
	ld.global.u32 	%r73, [%rd42+8];
	add.s64 	%rd45, %rd44, %rd43;
	ld.global.u32 	%r74, [%rd45];
	mad.lo.s32 	%r75, %r74, %r73, %r72;
	ld.global.u32 	%r76, [%rd42+12];
	add.s64 	%rd46, %rd45, %rd43;
	ld.global.u32 	%r77, [%rd46];
	mad.lo.s32 	%r104, %r77, %r76, %r75;
	add.s32 	%r99, %r99, 4;
$L__BB0_7:
	setp.eq.s32 	%p6, %r17, 0;
	@%p6 bra 	$L__BB0_12;
	setp.eq.s32 	%p7, %r17, 1;
	@%p7 bra 	$L__BB0_10;
	add.s32 	%r79, %r99, %r3;
	mul.wide.u32 	%rd47, %r79, 4;
	add.s64 	%rd48, %rd2, %rd47;
	ld.global.u32 	%r80, [%rd48];
	mad.lo.s32 	%r81, %r99, %r30, %r1;
	mul.wide.s32 	%rd49, %r81, 4;
	add.s64 	%rd50, %rd1, %rd49;
	ld.global.u32 	%r82, [%rd50];
	mad.lo.s32 	%r83, %r82, %r80, %r104;
	cvt.u64.u32 	%rd51, %r3;
	cvt.u64.u32 	%rd52, %r99;
	add.s64 	%rd53, %rd52, %rd51;
	shl.b64 	%rd54, %rd53, 2;
	add.s64 	%rd55, %rd2, %rd54;
	ld.global.u32 	%r84, [%rd55+4];
	mul.wide.s32 	%rd56, %r30, 4;
	add.s64 	%rd57, %rd50, %rd56;
	ld.global.u32 	%r85, [%rd57];
	mad.lo.s32 	%r104, %r85, %r84, %r83;
	add.s32 	%r99, %r99, 2;
$L__BB0_10:
	and.b32  	%r86, %r30, 1;
	setp.eq.b32 	%p8, %r86, 1;
	not.pred 	%p9, %p8;
	@%p9 bra 	$L__BB0_12;
	add.s32 	%r87, %r99, %r3;
	mul.wide.u32 	%rd58, %r87, 4;
	add.s64 	%rd59, %rd2, %rd58;
	ld.global.u32 	%r88, [%rd59];
	mad.lo.s32 	%r89, %r99, %r30, %r1;
	mul.wide.s32 	%rd60, %r89, 4;
	add.s64 	%rd61, %rd1, %rd60;
	ld.global.u32 	%r90, [%rd61];
	mad.lo.s32 	%r104, %r90, %r88, %r104;
$L__BB0_12:
	ld.param.u64 	%rd65, [_Z17MatrixMulKernelEWPiS_S_i_param_2];
	add.s32 	%r91, %r3, %r1;
	cvta.to.global.u64 	%rd62, %rd65;
	mul.wide.s32 	%rd63, %r91, 4;
	add.s64 	%rd64, %rd62, %rd63;
	st.global.u32 	[%rd64], %r104;
$L__BB0_13:
	ret;

}
	// .globl	_Z18MatrixMulKernelRowPiS_S_i
.visible .entry _Z18MatrixMulKernelRowPiS_S_i(
	.param .u64 .ptr .align 1 _Z18MatrixMulKernelRowPiS_S_i_param_0,
	.param .u64 .ptr .align 1 _Z18MatrixMulKernelRowPiS_S_i_param_1,
	.param .u64 .ptr .align 1 _Z18MatrixMulKernelRowPiS_S_i_param_2,
	.param .u32 _Z18MatrixMulKernelRowPiS_S_i_param_3
)
{
	.reg .pred 	%p<13>;
	.reg .b32 	%r<145>;
	.reg .b64 	%rd<58>;

	ld.param.u64 	%rd4, [_Z18MatrixMulKernelRowPiS_S_i_param_0];
	ld.param.u64 	%rd5, [_Z18MatrixMulKernelRowPiS_S_i_param_1];
	ld.param.u32 	%r56, [_Z18MatrixMulKernelRowPiS_S_i_param_3];
	cvta.to.global.u64 	%rd1, %rd5;
	cvta.to.global.u64 	%rd2, %rd4;
	mov.u32 	%r57, %ctaid.y;
	mov.u32 	%r58, %ntid.y;
	mov.u32 	%r59, %tid.y;
	mad.lo.s32 	%r1, %r57, %r58, %r59;
	setp.ge.s32 	%p1, %r1, %r56;
	setp.lt.s32 	%p2, %r56, 1;
	or.pred  	%p3, %p1, %p2;
	@%p3 bra 	$L__BB1_14;
	mul.lo.s32 	%r2, %r56, %r1;
	add.s32 	%r3, %r56, -1;
	and.b32  	%r4, %r56, 7;
	and.b32  	%r5, %r56, 2147483640;
	neg.s32 	%r6, %r5;
	shl.b32 	%r7, %r56, 3;
	mul.lo.s32 	%r8, %r56, 3;
	mul.lo.s32 	%r9, %r56, 7;
	mov.b32 	%r123, 0;
	cvt.u64.u32 	%rd43, %r2;
$L__BB1_2:
	setp.lt.u32 	%p4, %r3, 7;
	mov.b32 	%r139, 0;
	mov.u32 	%r144, %r139;
	@%p4 bra 	$L__BB1_5;
	add.s32 	%r132, %r56, %r123;
	shl.b32 	%r64, %r56, 1;
	add.s32 	%r131, %r64, %r123;
	add.s32 	%r130, %r8, %r123;
	shl.b32 	%r65, %r56, 2;
	add.s32 	%r129, %r65, %r123;
	mad.lo.s32 	%r128, %r56, 5, %r123;
	mad.lo.s32 	%r127, %r56, 6, %r123;
	add.s32 	%r126, %r9, %r123;
	mov.b32 	%r144, 0;
	mov.u32 	%r124, %r2;
	mov.u32 	%r125, %r123;
	mov.u32 	%r133, %r6;
$L__BB1_4:
	.pragma "nounroll";
	mul.wide.u32 	%rd6, %r124, 4;
	add.s64 	%rd7, %rd2, %rd6;
	ld.global.u32 	%r66, [%rd7];
	mul.wide.u32 	%rd8, %r125, 4;
	add.s64 	%rd9, %rd1, %rd8;
	ld.global.u32 	%r67, [%rd9];
	mad.lo.s32 	%r68, %r67, %r66, %r144;
	ld.global.u32 	%r69, [%rd7+4];
	mul.wide.u32 	%rd10, %r132, 4;
	add.s64 	%rd11, %rd1, %rd10;
	ld.global.u32 	%r70, [%rd11];
	mad.lo.s32 	%r71, %r70, %r69, %r68;
	ld.global.u32 	%r72, [%rd7+8];
	mul.wide.u32 	%rd12, %r131, 4;
	add.s64 	%rd13, %rd1, %rd12;
	ld.global.u32 	%r73, [%rd13];
	mad.lo.s32 	%r74, %r73, %r72, %r71;
	ld.global.u32 	%r75, [%rd7+12];
	mul.wide.u32 	%rd14, %r130, 4;
	add.s64 	%rd15, %rd1, %rd14;
	ld.global.u32 	%r76, [%rd15];
	mad.lo.s32 	%r77, %r76, %r75, %r74;
	ld.global.u32 	%r78, [%rd7+16];
	mul.wide.u32 	%rd16, %r129, 4;
	add.s64 	%rd17, %rd1, %rd16;
	ld.global.u32 	%r79, [%rd17];
	mad.lo.s32 	%r80, %r79, %r78, %r77;
	ld.global.u32 	%r81, [%rd7+20];
	mul.wide.u32 	%rd18, %r128, 4;
	add.s64 	%rd19, %rd1, %rd18;
	ld.global.u32 	%r82, [%rd19];
	mad.lo.s32 	%r83, %r82, %r81, %r80;
	ld.global.u32 	%r84, [%rd7+24];
	mul.wide.u32 	%rd20, %r127, 4;
	add.s64 	%rd21, %rd1, %rd20;
	ld.global.u32 	%r85, [%rd21];
	mad.lo.s32 	%r86, %r85, %r84, %r83;
	ld.global.u32 	%r87, [%rd7+28];
	mul.wide.u32 	%rd22, %r126, 4;
	add.s64 	%rd23, %rd1, %rd22;
	ld.global.u32 	%r88, [%rd23];
	mad.lo.s32 	%r144, %r88, %r87, %r86;
	add.s32 	%r133, %r133, 8;
	add.s32 	%r132, %r132, %r7;
	add.s32 	%r131, %r131, %r7;
	add.s32 	%r130, %r130, %r7;
	add.s32 	%r129, %r129, %r7;
	add.s32 	%r128, %r128, %r7;
	add.s32 	%r127, %r127, %r7;
	add.s32 	%r126, %r126, %r7;
	add.s32 	%r125, %r125, %r7;
	add.s32 	%r124, %r124, 8;
	setp.ne.s32 	%p5, %r133, 0;
	mov.u32 	%r139, %r5;
	@%p5 bra 	$L__BB1_4;
$L__BB1_5:
	setp.eq.s32 	%p6, %r4, 0;
	@%p6 bra 	$L__BB1_13;
	add.s32 	%r90, %r4, -1;
	setp.lt.u32 	%p7, %r90, 3;
	@%p7 bra 	$L__BB1_8;
	add.s32 	%r91, %r139, %r2;
	mul.wide.u32 	%rd24, %r91, 4;
	add.s64 	%rd25, %rd2, %rd24;
	ld.global.u32 	%r92, [%rd25];
	mad.lo.s32 	%r93, %r139, %r56, %r123;
	mul.wide.u32 	%rd26, %r93, 4;
	add.s64 	%rd27, %rd1, %rd26;
	ld.global.u32 	%r94, [%rd27];
	mad.lo.s32 	%r95, %r94, %r92, %r144;
	cvt.u64.u32 	%rd29, %r139;
	add.s64 	%rd30, %rd29, %rd43;
	shl.b64 	%rd31, %rd30, 2;
	add.s64 	%rd32, %rd2, %rd31;
	ld.global.u32 	%r96, [%rd32+4];
	add.s32 	%r97, %r93, %r56;
	mul.wide.u32 	%rd33, %r97, 4;
	add.s64 	%rd34, %rd1, %rd33;
	ld.global.u32 	%r98, [%rd34];
	mad.lo.s32 	%r99, %r98, %r96, %r95;
	ld.global.u32 	%r100, [%rd32+8];
	add.s32 	%r101, %r97, %r56;
	mul.wide.u32 	%rd35, %r101, 4;
	add.s64 	%rd36, %rd1, %rd35;
	ld.global.u32 	%r102, [%rd36];
	mad.lo.s32 	%r103, %r102, %r100, %r99;
	ld.global.u32 	%r104, [%rd32+12];
	add.s32 	%r105, %r101, %r56;
	mul.wide.u32 	%rd37, %r105, 4;
	add.s64 	%rd38, %rd1, %rd37;
	ld.global.u32 	%r106, [%rd38];
	mad.lo.s32 	%r144, %r106, %r104, %r103;
	add.s32 	%r139, %r139, 4;
$L__BB1_8:
	and.b32  	%r108, %r56, 3;
	setp.eq.s32 	%p8, %r108, 0;
	@%p8 bra 	$L__BB1_13;
	setp.eq.s32 	%p9, %r108, 1;
	@%p9 bra 	$L__BB1_11;
	add.s32 	%r109, %r139, %r2;
	mul.wide.u32 	%rd39, %r109, 4;
	add.s64 	%rd40, %rd2, %rd39;
	ld.global.u32 	%r110, [%rd40];
	mad.lo.s32 	%r111, %r139, %r56, %r123;
	mul.wide.u32 	%rd41, %r111, 4;
	add.s64 	%rd42, %rd1, %rd41;
	ld.global.u32 	%r112, [%rd42];
	mad.lo.s32 	%r113, %r112, %r110, %r144;
	cvt.u64.u32 	%rd44, %r139;
	add.s64 	%rd45, %rd44, %rd43;
	shl.b64 	%rd46, %rd45, 2;
	add.s64 	%rd47, %rd2, %rd46;
	ld.global.u32 	%r114, [%rd47+4];
	add.s32 	%r115, %r111, %r56;
	mul.wide.u32 	%rd48, %r115, 4;
	add.s64 	%rd49, %rd1, %rd48;
	ld.global.u32 	%r116, [%rd49];
	mad.lo.s32 	%r144, %r116, %r114, %r113;
	add.s32 	%r139, %r139, 2;
$L__BB1_11:
	and.b32  	%r117, %r56, 1;
	setp.eq.b32 	%p10, %r117, 1;
	not.pred 	%p11, %p10;
	@%p11 bra 	$L__BB1_13;
	add.s32 	%r118, %r139, %r2;
	mul.wide.u32 	%rd50, %r118, 4;
	add.s64 	%rd51, %rd2, %rd50;
	ld.global.u32 	%r119, [%rd51];
	mad.lo.s32 	%r120, %r139, %r56, %r123;
	mul.wide.u32 	%rd52, %r120, 4;
	add.s64 	%rd53, %rd1, %rd52;
	ld.global.u32 	%r121, [%rd53];
	mad.lo.s32 	%r144, %r121, %r119, %r144;
$L__BB1_13:
	ld.param.u64 	%rd57, [_Z18MatrixMulKernelRowPiS_S_i_param_2];
	add.s32 	%r122, %r123, %r2;
	cvta.to.global.u64 	%rd54, %rd57;
	mul.wide.u32 	%rd55, %r122, 4;
	add.s64 	%rd56, %rd54, %rd55;
	st.global.u32 	[%rd56], %r144;
	add.s32 	%r123, %r123, 1;
	setp.ne.s32 	%p12, %r123, %r56;
	@%p12 bra 	$L__BB1_2;
$L__BB1_14:
	ret;

}
	// .globl	_Z18MatrixMulKernelColPiS_S_i
.visible .entry _Z18MatrixMulKernelColPiS_S_i(
	.param .u64 .ptr .align 1 _Z18MatrixMulKernelColPiS_S_i_param_0,
	.param .u64 .ptr .align 1 _Z18MatrixMulKernelColPiS_S_i_param_1,
	.param .u64 .ptr .align 1 _Z18MatrixMulKernelColPiS_S_i_param_2,
	.param .u32 _Z18MatrixMulKernelColPiS_S_i_param_3
)
{
	.reg .pred 	%p<12>;
	.reg .b32 	%r<109>;
	.reg .b64 	%rd<49>;

	ld.param.u64 	%rd5, [_Z18MatrixMulKernelColPiS_S_i_param_0];
	ld.param.u64 	%rd6, [_Z18MatrixMulKernelColPiS_S_i_param_1];
	ld.param.u64 	%rd4, [_Z18MatrixMulKernelColPiS_S_i_param_2];
	ld.param.u32 	%r36, [_Z18MatrixMulKernelColPiS_S_i_param_3];
	cvta.to.global.u64 	%rd1, %rd6;
	cvta.to.global.u64 	%rd2, %rd5;
	mov.u32 	%r37, %ctaid.x;
	mov.u32 	%r38, %ntid.x;
	mov.u32 	%r39, %tid.x;
	mad.lo.s32 	%r1, %r37, %r38, %r39;
	setp.ge.s32 	%p1, %r1, %r36;
	setp.lt.s32 	%p2, %r36, 1;
	or.pred  	%p3, %p1, %p2;
	@%p3 bra 	$L__BB2_14;
	add.s32 	%r2, %r36, -1;
	and.b32  	%r3, %r36, 7;
	add.s32 	%r4, %r3, -1;
	and.b32  	%r5, %r36, 3;
	and.b32  	%r6, %r36, 2147483640;
	and.b32  	%r7, %r36, 1;
	neg.s32 	%r8, %r6;
	shl.b32 	%r9, %r36, 3;
	cvta.to.global.u64 	%rd3, %rd4;
	mov.b32 	%r94, 0;
	mul.wide.u32 	%rd41, %r36, 4;
$L__BB2_2:
	setp.lt.u32 	%p4, %r2, 7;
	mul.lo.s32 	%r11, %r94, %r36;
	mov.b32 	%r103, 0;
	mov.u32 	%r108, %r103;
	@%p4 bra 	$L__BB2_5;
	mov.b32 	%r108, 0;
	mov.u32 	%r95, %r11;
	mov.u32 	%r96, %r1;
	mov.u32 	%r97, %r8;
$L__BB2_4:
	.pragma "nounroll";
	mul.wide.u32 	%rd7, %r95, 4;
	add.s64 	%rd8, %rd2, %rd7;
	ld.global.u32 	%r44, [%rd8];
	mul.wide.s32 	%rd9, %r96, 4;
	add.s64 	%rd10, %rd1, %rd9;
	ld.global.u32 	%r45, [%rd10];
	mad.lo.s32 	%r46, %r45, %r44, %r108;
	ld.global.u32 	%r47, [%rd8+4];
	mul.wide.u32 	%rd11, %r36, 4;
	add.s64 	%rd12, %rd10, %rd11;
	ld.global.u32 	%r48, [%rd12];
	mad.lo.s32 	%r49, %r48, %r47, %r46;
	ld.global.u32 	%r50, [%rd8+8];
	add.s64 	%rd13, %rd12, %rd11;
	ld.global.u32 	%r51, [%rd13];
	mad.lo.s32 	%r52, %r51, %r50, %r49;
	ld.global.u32 	%r53, [%rd8+12];
	add.s64 	%rd14, %rd13, %rd11;
	ld.global.u32 	%r54, [%rd14];
	mad.lo.s32 	%r55, %r54, %r53, %r52;
	ld.global.u32 	%r56, [%rd8+16];
	add.s64 	%rd15, %rd14, %rd11;
	ld.global.u32 	%r57, [%rd15];
	mad.lo.s32 	%r58, %r57, %r56, %r55;
	ld.global.u32 	%r59, [%rd8+20];
	add.s64 	%rd16, %rd15, %rd11;
	ld.global.u32 	%r60, [%rd16];
	mad.lo.s32 	%r61, %r60, %r59, %r58;
	ld.global.u32 	%r62, [%rd8+24];
	add.s64 	%rd17, %rd16, %rd11;
	ld.global.u32 	%r63, [%rd17];
	mad.lo.s32 	%r64, %r63, %r62, %r61;
	ld.global.u32 	%r65, [%rd8+28];
	add.s64 	%rd18, %rd17, %rd11;
	ld.global.u32 	%r66, [%rd18];
	mad.lo.s32 	%r108, %r66, %r65, %r64;
	add.s32 	%r97, %r97, 8;
	add.s32 	%r96, %r96, %r9;
	add.s32 	%r95, %r95, 8;
	setp.ne.s32 	%p5, %r97, 0;
	mov.u32 	%r103, %r6;
	@%p5 bra 	$L__BB2_4;
$L__BB2_5:
	setp.eq.s32 	%p6, %r3, 0;
	@%p6 bra 	$L__BB2_13;
	setp.lt.u32 	%p7, %r4, 3;
	@%p7 bra 	$L__BB2_8;
	add.s32 	%r68, %r103, %r11;
	mul.wide.u32 	%rd19, %r68, 4;
	add.s64 	%rd20, %rd2, %rd19;
	ld.global.u32 	%r69, [%rd20];
	mad.lo.s32 	%r70, %r103, %r36, %r1;
	mul.wide.s32 	%rd21, %r70, 4;
	add.s64 	%rd22, %rd1, %rd21;
	ld.global.u32 	%r71, [%rd22];
	mad.lo.s32 	%r72, %r71, %r69, %r108;
	cvt.u64.u32 	%rd23, %r11;
	cvt.u64.u32 	%rd24, %r103;
	add.s64 	%rd25, %rd24, %rd23;
	shl.b64 	%rd26, %rd25, 2;
	add.s64 	%rd27, %rd2, %rd26;
	ld.global.u32 	%r73, [%rd27+4];
	add.s64 	%rd29, %rd22, %rd41;
	ld.global.u32 	%r74, [%rd29];
	mad.lo.s32 	%r75, %r74, %r73, %r72;
	ld.global.u32 	%r76, [%rd27+8];
	add.s64 	%rd30, %rd29, %rd41;
	ld.global.u32 	%r77, [%rd30];
	mad.lo.s32 	%r78, %r77, %r76, %r75;
	ld.global.u32 	%r79, [%rd27+12];
	add.s64 	%rd31, %rd30, %rd41;
	ld.global.u32 	%r80, [%rd31];
	mad.lo.s32 	%r108, %r80, %r79, %r78;
	add.s32 	%r103, %r103, 4;
$L__BB2_8:
	setp.eq.s32 	%p8, %r5, 0;
	@%p8 bra 	$L__BB2_13;
	setp.eq.s32 	%p9, %r5, 1;
	@%p9 bra 	$L__BB2_11;
	add.s32 	%r82, %r103, %r11;
	mul.wide.u32 	%rd32, %r82, 4;
	add.s64 	%rd33, %rd2, %rd32;
	ld.global.u32 	%r83, [%rd33];
	mad.lo.s32 	%r84, %r103, %r36, %r1;
	mul.wide.s32 	%rd34, %r84, 4;
	add.s64 	%rd35, %rd1, %rd34;
	ld.global.u32 	%r85, [%rd35];
	mad.lo.s32 	%r86, %r85, %r83, %r108;
	cvt.u64.u32 	%rd36, %r11;
	cvt.u64.u32 	%rd37, %r103;
	add.s64 	%rd38, %rd37, %rd36;
	shl.b64 	%rd39, %rd38, 2;
	add.s64 	%rd40, %rd2, %rd39;
	ld.global.u32 	%r87, [%rd40+4];
	add.s64 	%rd42, %rd35, %rd41;
	ld.global.u32 	%r88, [%rd42];
	mad.lo.s32 	%r108, %r88, %r87, %r86;
	add.s32 	%r103, %r103, 2;
$L__BB2_11:
	setp.eq.s32 	%p10, %r7, 0;
	@%p10 bra 	$L__BB2_13;
	add.s32 	%r89, %r103, %r11;
	mul.wide.u32 	%rd43, %r89, 4;
	add.s64 	%rd44, %rd2, %rd43;
	ld.global.u32 	%r90, [%rd44];
	mad.lo.s32 	%r91, %r103, %r36, %r1;
	mul.wide.s32 	%rd45, %r91, 4;
	add.s64 	%rd46, %rd1, %rd45;
	ld.global.u32 	%r92, [%rd46];
	mad.lo.s32 	%r108, %r92, %r90, %r108;
$L__BB2_13:
	add.s32 	%r93, %r11, %r1;
	mul.wide.s32 	%rd47, %r93, 4;
	add.s64 	%rd48, %rd3, %rd47;
	st.global.u32 	[%rd48], %r108;
	add.s32 	%r94, %r94, 1;
	setp.ne.s32 	%p11, %r94, %r36;
	@%p11 bra 	$L__BB2_2;
$L__BB2_14:
	ret;

}


// ===== COMPILED SASS (sm_100) =====

	.target	sm_100

	.elftype	@"ET_EXEC"


//--------------------- .note.nv.tkinfo           --------------------------
	.section	.note.nv.tkinfo,"",@"SHT_NOTE"
	.sectionflags	@"SHF_NOTE_NV_TKINFO"
	.tkinfo
        /*0018*/ 	.word	0x00000002
        /*0030*/ 	.string	""
        /*0030*/ 	.string	"ptxas"
        /*0030*/ 	.string	"Cuda compilation tools, release 13.0, V13.0.88"
        /*0030*/ 	.string	"Build cuda_13.0.r13.0/compiler.36424714_0"
        /*0030*/ 	.string	"-arch sm_100 -m 64 "



//--------------------- .note.nv.cuinfo           --------------------------
	.section	.note.nv.cuinfo,"",@"SHT_NOTE"
	.sectionflags	@"SHF_NOTE_NV_CUINFO"
        /*0018*/ 	.short	0x0002
        /*001a*/ 	.short	0x0064
        /*001c*/ 	.short	0x0082
	.zero		2


//--------------------- .nv.info                  --------------------------
	.section	.nv.info,"",@"SHT_CUDA_INFO"
	.align	4


	//----- nvinfo : EIATTR_REGCOUNT
	.align		4
        /*0000*/ 	.byte	0x04, 0x2f
        /*0002*/ 	.short	(.L_1 - .L_0)
	.align		4
.L_0:
        /*0004*/ 	.word	index@(_Z17MatrixMulKernelEWPiS_S_i)
        /*0008*/ 	.word	0x0000001e


	//----- nvinfo : EIATTR_FRAME_SIZE
	.align		4
.L_1:
        /*000c*/ 	.byte	0x04, 0x11
        /*000e*/ 	.short	(.L_3 - .L_2)
	.align		4
.L_2:
        /*0010*/ 	.word	index@(_Z17MatrixMulKernelEWPiS_S_i)
        /*0014*/ 	.word	0x00000000


	//----- nvinfo : EIATTR_REGCOUNT
	.align		4
.L_3:
        /*0018*/ 	.byte	0x04, 0x2f
        /*001a*/ 	.short	(.L_5 - .L_4)
	.align		4
.L_4:
        /*001c*/ 	.word	index@(_Z18MatrixMulKernelRowPiS_S_i)
        /*0020*/ 	.word	0x00000020


	//----- nvinfo : EIATTR_FRAME_SIZE
	.align		4
.L_5:
        /*0024*/ 	.byte	0x04, 0x11
        /*0026*/ 	.short	(.L_7 - .L_6)
	.align		4
.L_6:
        /*0028*/ 	.word	index@(_Z18MatrixMulKernelRowPiS_S_i)
        /*002c*/ 	.word	0x00000000


	//----- nvinfo : EIATTR_REGCOUNT
	.align		4
.L_7:
        /*0030*/ 	.byte	0x04, 0x2f
        /*0032*/ 	.short	(.L_9 - .L_8)
	.align		4
.L_8:
        /*0034*/ 	.word	index@(_Z18MatrixMulKernelColPiS_S_i)
        /*0038*/ 	.word	0x00000020


	//----- nvinfo : EIATTR_FRAME_SIZE
	.align		4
.L_9:
        /*003c*/ 	.byte	0x04, 0x11
        /*003e*/ 	.short	(.L_11 - .L_10)
	.align		4
.L_10:
        /*0040*/ 	.word	index@(_Z18MatrixMulKernelColPiS_S_i)
        /*0044*/ 	.word	0x00000000


	//----- nvinfo : EIATTR_MIN_STACK_SIZE
	.align		4
.L_11:
        /*0048*/ 	.byte	0x04, 0x12
        /*004a*/ 	.short	(.L_13 - .L_12)
	.align		4
.L_12:
        /*004c*/ 	.word	index@(_Z18MatrixMulKernelColPiS_S_i)
        /*0050*/ 	.word	0x00000000


	//----- nvinfo : EIATTR_MIN_STACK_SIZE
	.align		4
.L_13:
        /*0054*/ 	.byte	0x04, 0x12
        /*0056*/ 	.short	(.L_15 - .L_14)
	.align		4
.L_14:
        /*0058*/ 	.word	index@(_Z18MatrixMulKernelRowPiS_S_i)
        /*005c*/ 	.word	0x00000000


	//----- nvinfo : EIATTR_MIN_STACK_SIZE
	.align		4
.L_15:
        /*0060*/ 	.byte	0x04, 0x12
        /*0062*/ 	.short	(.L_17 - .L_16)
	.align		4
.L_16:
        /*0064*/ 	.word	index@(_Z17MatrixMulKernelEWPiS_S_i)
        /*0068*/ 	.word	0x00000000
.L_17:


//--------------------- .nv.compat                --------------------------
	.section	.nv.compat,"",@"SHT_CUDA_COMPAT_INFO"
	.align	4
        /*0000*/ 	.byte	0x02, 0x09, 0x00, 0x00, 0x02, 0x02, 0x01, 0x00, 0x02, 0x05, 0x05, 0x00, 0x03, 0x07, 0x01, 0x01
        /*0010*/ 	.byte	0x02, 0x03, 0x00, 0x00, 0x02, 0x06, 0x01, 0x00, 0x04, 0x0b, 0x08, 0x00, 0x09, 0x00, 0x00, 0x00
        /*0020*/ 	.byte	0x00, 0x00, 0x00, 0x00


//--------------------- .nv.info._Z18MatrixMulKernelColPiS_S_i --------------------------
	.section	.nv.info._Z18MatrixMulKernelColPiS_S_i,"",@"SHT_CUDA_INFO"
	.sectionflags	@""
	.align	4


	//----- nvinfo : EIATTR_CUDA_API_VERSION
	.align		4
        /*0000*/ 	.byte	0x04, 0x37
        /*0002*/ 	.short	(.L_19 - .L_18)
.L_18:
        /*0004*/ 	.word	0x00000082


	//----- nvinfo : EIATTR_KPARAM_INFO
	.align		4
.L_19:
        /*0008*/ 	.byte	0x04, 0x17
        /*000a*/ 	.short	(.L_21 - .L_20)
.L_20:
        /*000c*/ 	.word	0x00000000
        /*0010*/ 	.short	0x0003
        /*0012*/ 	.short	0x0018
        /*0014*/ 	.byte	0x00, 0xf0, 0x11, 0x00


	//----- nvinfo : EIATTR_KPARAM_INFO
	.align		4
.L_21:
        /*0018*/ 	.byte	0x04, 0x17
        /*001a*/ 	.short	(.L_23 - .L_22)
.L_22:
        /*001c*/ 	.word	0x00000000
        /*0020*/ 	.short	0x0002
        /*0022*/ 	.short	0x0010
        /*0024*/ 	.byte	0x00, 0xf5, 0x21, 0x00


	//----- nvinfo : EIATTR_KPARAM_INFO
	.align		4
.L_23:
        /*0028*/ 	.byte	0x04, 0x17
        /*002a*/ 	.short	(.L_25 - .L_24)
.L_24:
        /*002c*/ 	.word	0x00000000
        /*0030*/ 	.short	0x0001
        /*0032*/ 	.short	0x0008
        /*0034*/ 	.byte	0x00, 0xf5, 0x21, 0x00


	//----- nvinfo : EIATTR_KPARAM_INFO
	.align		4
.L_25:
        /*0038*/ 	.byte	0x04, 0x17
        /*003a*/ 	.short	(.L_27 - .L_26)
.L_26:
        /*003c*/ 	.word	0x00000000
        /*0040*/ 	.short	0x0000
        /*0042*/ 	.short	0x0000
        /*0044*/ 	.byte	0x00, 0xf5, 0x21, 0x00


	//----- nvinfo : EIATTR_SPARSE_MMA_MASK
	.align		4
.L_27:
        /*0048*/ 	.byte	0x03, 0x50
        /*004a*/ 	.short	0x0000


	//----- nvinfo : EIATTR_MAXREG_COUNT
	.align		4
        /*004c*/ 	.byte	0x03, 0x1b
        /*004e*/ 	.short	0x00ff


	//----- nvinfo : EIATTR_MERCURY_ISA_VERSION
	.align		4
        /*0050*/ 	.byte	0x03, 0x5f
        /*0052*/ 	.short	0x0101


	//----- nvinfo : EIATTR_VRC_CTA_INIT_COUNT
	.align		4
        /*0054*/ 	.byte	0x02, 0x4a
	.zero		1
	.zero		1


	//----- nvinfo : EIATTR_EXIT_INSTR_OFFSETS
	.align		4
        /*0058*/ 	.byte	0x04, 0x1c
        /*005a*/ 	.short	(.L_29 - .L_28)


	//   ....[0]....
.L_28:
        /*005c*/ 	.word	0x00000080


	//   ....[1]....
        /*0060*/ 	.word	0x000008a0


	//----- nvinfo : EIATTR_CBANK_PARAM_SIZE
	.align		4
.L_29:
        /*0064*/ 	.byte	0x03, 0x19
        /*0066*/ 	.short	0x001c


	//----- nvinfo : EIATTR_PARAM_CBANK
	.align		4
        /*0068*/ 	.byte	0x04, 0x0a
        /*006a*/ 	.short	(.L_31 - .L_30)
	.align		4
.L_30:
        /*006c*/ 	.word	index@(.nv.constant0._Z18MatrixMulKernelColPiS_S_i)
        /*0070*/ 	.short	0x0380
        /*0072*/ 	.short	0x001c


	//----- nvinfo : EIATTR_SW_WAR
	.align		4
.L_31:
        /*0074*/ 	.byte	0x04, 0x36
        /*0076*/ 	.short	(.L_33 - .L_32)
.L_32:
        /*0078*/ 	.word	0x00000008
.L_33:


//--------------------- .nv.info._Z18MatrixMulKernelRowPiS_S_i --------------------------
	.section	.nv.info._Z18MatrixMulKernelRowPiS_S_i,"",@"SHT_CUDA_INFO"
	.sectionflags	@""
	.align	4


	//----- nvinfo : EIATTR_CUDA_API_VERSION
	.align		4
        /*0000*/ 	.byte	0x04, 0x37
        /*0002*/ 	.short	(.L_35 - .L_34)
.L_34:
        /*0004*/ 	.word	0x00000082


	//----- nvinfo : EIATTR_KPARAM_INFO
	.align		4
.L_35:
        /*0008*/ 	.byte	0x04, 0x17
        /*000a*/ 	.short	(.L_37 - .L_36)
.L_36:
        /*000c*/ 	.word	0x00000000
        /*0010*/ 	.short	0x0003
        /*0012*/ 	.short	0x0018
        /*0014*/ 	.byte	0x00, 0xf0, 0x11, 0x00


	//----- nvinfo : EIATTR_KPARAM_INFO
	.align		4
.L_37:
        /*0018*/ 	.byte	0x04, 0x17
        /*001a*/ 	.short	(.L_39 - .L_38)
.L_38:
        /*001c*/ 	.word	0x00000000
        /*0020*/ 	.short	0x0002
        /*0022*/ 	.short	0x0010
        /*0024*/ 	.byte	0x00, 0xf5, 0x21, 0x00


	//----- nvinfo : EIATTR_KPARAM_INFO
	.align		4
.L_39:
        /*0028*/ 	.byte	0x04, 0x17
        /*002a*/ 	.short	(.L_41 - .L_40)
.L_40:
        /*002c*/ 	.word	0x00000000
        /*0030*/ 	.short	0x0001
        /*0032*/ 	.short	0x0008
        /*0034*/ 	.byte	0x00, 0xf5, 0x21, 0x00


	//----- nvinfo : EIATTR_KPARAM_INFO
	.align		4
.L_41:
        /*0038*/ 	.byte	0x04, 0x17
        /*003a*/ 	.short	(.L_43 - .L_42)
.L_42:
        /*003c*/ 	.word	0x00000000
        /*0040*/ 	.short	0x0000
        /*0042*/ 	.short	0x0000
        /*0044*/ 	.byte	0x00, 0xf5, 0x21, 0x00


	//----- nvinfo : EIATTR_SPARSE_MMA_MASK
	.align		4
.L_43:
        /*0048*/ 	.byte	0x03, 0x50
        /*004a*/ 	.short	0x0000


	//----- nvinfo : EIATTR_MAXREG_COUNT
	.align		4
        /*004c*/ 	.byte	0x03, 0x1b
        /*004e*/ 	.short	0x00ff


	//----- nvinfo : EIATTR_MERCURY_ISA_VERSION
	.align		4
        /*0050*/ 	.byte	0x03, 0x5f
        /*0052*/ 	.short	0x0101


	//----- nvinfo : EIATTR_VRC_CTA_INIT_COUNT
	.align		4
        /*0054*/ 	.byte	0x02, 0x4a
	.zero		1
	.zero		1


	//----- nvinfo : EIATTR_EXIT_INSTR_OFFSETS
	.align		4
        /*0058*/ 	.byte	0x04, 0x1c
        /*005a*/ 	.short	(.L_45 - .L_44)


	//   ....[0]....
.L_44:
        /*005c*/ 	.word	0x00000080


	//   ....[1]....
        /*0060*/ 	.word	0x000009f0


	//----- nvinfo : EIATTR_CBANK_PARAM_SIZE
	.align		4
.L_45:
        /*0064*/ 	.byte	0x03, 0x19
        /*0066*/ 	.short	0x001c


	//----- nvinfo : EIATTR_PARAM_CBANK
	.align		4
        /*0068*/ 	.byte	0x04, 0x0a
        /*006a*/ 	.short	(.L_47 - .L_46)
	.align		4
.L_46:
        /*006c*/ 	.word	index@(.nv.constant0._Z18MatrixMulKernelRowPiS_S_i)
        /*0070*/ 	.short	0x0380
        /*0072*/ 	.short	0x001c


	//----- nvinfo : EIATTR_SW_WAR
	.align		4
.L_47:
        /*0074*/ 	.byte	0x04, 0x36
        /*0076*/ 	.short	(.L_49 - .L_48)
.L_48:
        /*0078*/ 	.word	0x00000008
.L_49:


//--------------------- .nv.info._Z17MatrixMulKernelEWPiS_S_i --------------------------
	.section	.nv.info._Z17MatrixMulKernelEWPiS_S_i,"",@"SHT_CUDA_INFO"
	.sectionflags	@""
	.align	4


	//----- nvinfo : EIATTR_CUDA_API_VERSION
	.align		4
        /*0000*/ 	.byte	0x04, 0x37
        /*0002*/ 	.short	(.L_51 - .L_50)
.L_50:
        /*0004*/ 	.word	0x00000082


	//----- nvinfo : EIATTR_KPARAM_INFO
	.align		4
.L_51:
        /*0008*/ 	.byte	0x04, 0x17
        /*000a*/ 	.short	(.L_53 - .L_52)
.L_52:
        /*000c*/ 	.word	0x00000000
        /*0010*/ 	.short	0x0003
        /*0012*/ 	.short	0x0018
        /*0014*/ 	.byte	0x00, 0xf0, 0x11, 0x00


	//----- nvinfo : EIATTR_KPARAM_INFO
	.align		4
.L_53:
        /*0018*/ 	.byte	0x04, 0x17
        /*001a*/ 	.short	(.L_55 - .L_54)
.L_54:
        /*001c*/ 	.word	0x00000000
        /*0020*/ 	.short	0x0002
        /*0022*/ 	.short	0x0010
        /*0024*/ 	.byte	0x00, 0xf5, 0x21, 0x00


	//----- nvinfo : EIATTR_KPARAM_INFO
	.align		4
.L_55:
        /*0028*/ 	.byte	0x04, 0x17
        /*002a*/ 	.short	(.L_57 - .L_56)
.L_56:
        /*002c*/ 	.word	0x00000000
        /*0030*/ 	.short	0x0001
        /*0032*/ 	.short	0x0008
        /*0034*/ 	.byte	0x00, 0xf5, 0x21, 0x00


	//----- nvinfo : EIATTR_KPARAM_INFO
	.align		4
.L_57:
        /*0038*/ 	.byte	0x04, 0x17
        /*003a*/ 	.short	(.L_59 - .L_58)
.L_58:
        /*003c*/ 	.word	0x00000000
        /*0040*/ 	.short	0x0000
        /*0042*/ 	.short	0x0000
        /*0044*/ 	.byte	0x00, 0xf5, 0x21, 0x00


	//----- nvinfo : EIATTR_SPARSE_MMA_MASK
	.align		4
.L_59:
        /*0048*/ 	.byte	0x03, 0x50
        /*004a*/ 	.short	0x0000


	//----- nvinfo : EIATTR_MAXREG_COUNT
	.align		4
        /*004c*/ 	.byte	0x03, 0x1b
        /*004e*/ 	.short	0x00ff


	//----- nvinfo : EIATTR_MERCURY_ISA_VERSION
	.align		4
        /*0050*/ 	.byte	0x03, 0x5f
        /*0052*/ 	.short	0x0101


	//----- nvinfo : EIATTR_VRC_CTA_INIT_COUNT
	.align		4
        /*0054*/ 	.byte	0x02, 0x4a
	.zero		1
	.zero		1


	//----- nvinfo : EIATTR_EXIT_INSTR_OFFSETS
	.align		4
        /*0058*/ 	.byte	0x04, 0x1c
        /*005a*/ 	.short	(.L_61 - .L_60)


	//   ....[0]....
.L_60:
        /*005c*/ 	.word	0x000000c0


	//   ....[1]....
        /*0060*/ 	.word	0x00000a90


	//----- nvinfo : EIATTR_CBANK_PARAM_SIZE
	.align		4
.L_61:
        /*0064*/ 	.byte	0x03, 0x19
        /*0066*/ 	.short	0x001c


	//----- nvinfo : EIATTR_PARAM_CBANK
	.align		4
        /*0068*/ 	.byte	0x04, 0x0a
        /*006a*/ 	.short	(.L_63 - .L_62)
	.align		4
.L_62:
        /*006c*/ 	.word	index@(.nv.constant0._Z17MatrixMulKernelEWPiS_S_i)
        /*0070*/ 	.short	0x0380
        /*0072*/ 	.short	0x001c


	//----- nvinfo : EIATTR_SW_WAR
	.align		4
.L_63:
        /*0074*/ 	.byte	0x04, 0x36
        /*0076*/ 	.short	(.L_65 - .L_64)
.L_64:
        /*0078*/ 	.word	0x00000008
.L_65:


//--------------------- .nv.callgraph             --------------------------
	.section	.nv.callgraph,"",@"SHT_CUDA_CALLGRAPH"
	.align	4
	.sectionentsize	8
	.align		4
        /*0000*/ 	.word	0x00000000
	.align		4
        /*0004*/ 	.word	0xffffffff
	.align		4
        /*0008*/ 	.word	0x00000000
	.align		4
        /*000c*/ 	.word	0xfffffffe
	.align		4
        /*0010*/ 	.word	0x00000000
	.align		4
        /*0014*/ 	.word	0xfffffffd
	.align		4
        /*0018*/ 	.word	0x00000000
	.align		4
        /*001c*/ 	.word	0xfffffffc


//--------------------- .text._Z18MatrixMulKernelColPiS_S_i --------------------------
	.section	.text._Z18MatrixMulKernelColPiS_S_i,"ax",@progbits
	.align	128
        .global         _Z18MatrixMulKernelColPiS_S_i
        .type           _Z18MatrixMulKernelColPiS_S_i,@function
        .size           _Z18MatrixMulKernelColPiS_S_i,(.L_x_17 - _Z18MatrixMulKernelColPiS_S_i)
        .other          _Z18MatrixMulKernelColPiS_S_i,@"STO_CUDA_ENTRY STV_DEFAULT"
_Z18MatrixMulKernelColPiS_S_i:
.text._Z18MatrixMulKernelColPiS_S_i:
[----:B------:R-:W-:Y:S01]  /*0000*/  LDC R1, c[0x0][0x37c] ;  /* 0x0000df00ff017b82 */ /* 0x000fe20000000800 */
[----:B------:R-:W0:Y:S07]  /*0010*/  S2R R3, SR_TID.X ;  /* 0x0000000000037919 */ /* 0x000e2e0000002100 */
[----:B------:R-:W0:Y:S08]  /*0020*/  S2UR UR4, SR_CTAID.X ;  /* 0x00000000000479c3 */ /* 0x000e300000002500 */
[----:B------:R-:W0:Y:S08]  /*0030*/  LDC R0, c[0x0][0x360] ;  /* 0x0000d800ff007b82 */ /* 0x000e300000000800 */
[----:B------:R-:W1:Y:S01]  /*0040*/  LDC R5, c[0x0][0x398] ;  /* 0x0000e600ff057b82 */ /* 0x000e620000000800 */
[----:B0-----:R-:W-:Y:S01]  /*0050*/  IMAD R0, R0, UR4, R3 ;  /* 0x0000000400007c24 */ /* 0x001fe2000f8e0203 */
[----:B-1----:R-:W-:-:S04]  /*0060*/  ISETP.GE.AND P0, PT, R5, 0x1, PT ;  /* 0x000000010500780c */ /* 0x002fc80003f06270 */
[----:B------:R-:W-:-:S13]  /*0070*/  ISETP.GE.OR P0, PT, R0, R5, !P0 ;  /* 0x000000050000720c */ /* 0x000fda0004706670 */
[----:B------:R-:W-:Y:S05]  /*0080*/  @P0 EXIT ;  /* 0x000000000000094d */ /* 0x000fea0003800000 */
[C---:B------:R-:W-:Y:S01]  /*0090*/  LOP3.LUT R2, R5.reuse, 0x7, RZ, 0xc0, !PT ;  /* 0x0000000705027812 */ /* 0x040fe200078ec0ff */
[----:B------:R-:W0:Y:S01]  /*00a0*/  LDCU.64 UR4, c[0x0][0x358] ;  /* 0x00006b00ff0477ac */ /* 0x000e220008000a00 */
[----:B------:R-:W-:Y:S02]  /*00b0*/  IADD3 R3, PT, PT, R5, -0x1, RZ ;  /* 0xffffffff05037810 */ /* 0x000fe40007ffe0ff */
[----:B------:R-:W-:Y:S02]  /*00c0*/  IADD3 R4, PT, PT, R2, -0x1, RZ ;  /* 0xffffffff02047810 */ /* 0x000fe40007ffe0ff */
[----:B------:R-:W-:Y:S02]  /*00d0*/  ISETP.GE.U32.AND P0, PT, R3, 0x7, PT ;  /* 0x000000070300780c */ /* 0x000fe40003f06070 */
[----:B------:R-:W-:Y:S02]  /*00e0*/  ISETP.GE.U32.AND P1, PT, R4, 0x3, PT ;  /* 0x000000030400780c */ /* 0x000fe40003f26070 */
[----:B------:R-:W-:-:S02]  /*00f0*/  LOP3.LUT R3, R5, 0x7ffffff8, RZ, 0xc0, !PT ;  /* 0x7ffffff805037812 */ /* 0x000fc400078ec0ff */
[----:B------:R-:W-:Y:S01]  /*0100*/  LOP3.LUT R4, R5, 0x3, RZ, 0xc0, !PT ;  /* 0x0000000305047812 */ /* 0x000fe200078ec0ff */
[----:B------:R-:W-:Y:S01]  /*0110*/  HFMA2 R5, -RZ, RZ, 0, 0 ;  /* 0x00000000ff057431 */ /* 0x000fe200000001ff */
[----:B------:R-:W-:-:S07]  /*0120*/  IADD3 R6, PT, PT, -R3, RZ, RZ ;  /* 0x000000ff03067210 */ /* 0x000fce0007ffe1ff */
.L_x_4:
[----:B-1----:R-:W1:Y:S01]  /*0130*/  LDC R7, c[0x0][0x398] ;  /* 0x0000e600ff077b82 */ /* 0x002e620000000800 */
[----:B------:R-:W-:Y:S02]  /*0140*/  MOV R8, RZ ;  /* 0x000000ff00087202 */ /* 0x000fe40000000f00 */
[----:B------:R-:W-:Y:S01]  /*0150*/  MOV R20, RZ ;  /* 0x000000ff00147202 */ /* 0x000fe20000000f00 */
[C---:B-1----:R-:W-:Y:S01]  /*0160*/  IMAD R9, R5.reuse, R7, RZ ;  /* 0x0000000705097224 */ /* 0x042fe200078e02ff */
[----:B------:R-:W-:-:S04]  /*0170*/  IADD3 R5, PT, PT, R5, 0x1, RZ ;  /* 0x0000000105057810 */ /* 0x000fc80007ffe0ff */
[----:B------:R-:W-:Y:S01]  /*0180*/  ISETP.NE.AND P2, PT, R5, R7, PT ;  /* 0x000000070500720c */ /* 0x000fe20003f45270 */
[----:B------:R-:W-:-:S12]  /*0190*/  @!P0 BRA `(.L_x_0) ;  /* 0x0000000000b48947 */ /* 0x000fd80003800000 */
[----:B------:R-:W-:Y:S02]  /*01a0*/  MOV R20, RZ ;  /* 0x000000ff00147202 */ /* 0x000fe40000000f00 */
[----:B------:R-:W-:Y:S02]  /*01b0*/  MOV R23, R9 ;  /* 0x0000000900177202 */ /* 0x000fe40000000f00 */
[----:B------:R-:W-:Y:S02]  /*01c0*/  MOV R22, R0 ;  /* 0x0000000000167202 */ /* 0x000fe40000000f00 */
[----:B------:R-:W-:-:S07]  /*01d0*/  MOV R24, R6 ;  /* 0x0000000600187202 */ /* 0x000fce0000000f00 */
.L_x_1:
[----:B------:R-:W1:Y:S08]  /*01e0*/  LDC.64 R18, c[0x0][0x388] ;  /* 0x0000e200ff127b82 */ /* 0x000e700000000a00 */
[----:B------:R-:W2:Y:S01]  /*01f0*/  LDC.64 R10, c[0x0][0x380] ;  /* 0x0000e000ff0a7b82 */ /* 0x000ea20000000a00 */
[----:B-1----:R-:W-:-:S05]  /*0200*/  IMAD.WIDE R18, R22, 0x4, R18 ;  /* 0x0000000416127825 */ /* 0x002fca00078e0212 */
[----:B0-----:R0:W3:Y:S01]  /*0210*/  LDG.E R29, desc[UR4][R18.64] ;  /* 0x00000004121d7981 */ /* 0x0010e2000c1e1900 */
[----:B--2---:R-:W-:-:S04]  /*0220*/  IMAD.WIDE.U32 R10, R23, 0x4, R10 ;  /* 0x00000004170a7825 */ /* 0x004fc800078e000a */
[C---:B------:R-:W-:Y:S01]  /*0230*/  IMAD.WIDE.U32 R26, R7.reuse, 0x4, R18 ;  /* 0x00000004071a7825 */ /* 0x040fe200078e0012 */
[----:B------:R-:W3:Y:S04]  /*0240*/  LDG.E R25, desc[UR4][R10.64] ;  /* 0x000000040a197981 */ /* 0x000ee8000c1e1900 */
[----:B------:R-:W2:Y:S04]  /*0250*/  LDG.E R21, desc[UR4][R10.64+0x4] ;  /* 0x000004040a157981 */ /* 0x000ea8000c1e1900 */
[----:B------:R-:W2:Y:S01]  /*0260*/  LDG.E R28, desc[UR4][R26.64] ;  /* 0x000000041a1c7981 */ /* 0x000ea2000c1e1900 */
[----:B------:R-:W-:-:S03]  /*0270*/  IMAD.WIDE.U32 R16, R7, 0x4, R26 ;  /* 0x0000000407107825 */ /* 0x000fc600078e001a */
[----:B------:R-:W4:Y:S01]  /*0280*/  LDG.E R8, desc[UR4][R10.64+0x8] ;  /* 0x000008040a087981 */ /* 0x000f22000c1e1900 */
[----:B------:R-:W-:-:S03]  /*0290*/  IMAD.WIDE.U32 R14, R7, 0x4, R16 ;  /* 0x00000004070e7825 */ /* 0x000fc600078e0010 */
[----:B------:R-:W4:Y:S01]  /*02a0*/  LDG.E R17, desc[UR4][R16.64] ;  /* 0x0000000410117981 */ /* 0x000f22000c1e1900 */
[----:B------:R-:W-:-:S03]  /*02b0*/  IMAD.WIDE.U32 R12, R7, 0x4, R14 ;  /* 0x00000004070c7825 */ /* 0x000fc600078e000e */
[----:B------:R-:W5:Y:S01]  /*02c0*/  LDG.E R27, desc[UR4][R10.64+0x10] ;  /* 0x000010040a1b7981 */ /* 0x000f62000c1e1900 */
[----:B0-----:R-:W-:-:S03]  /*02d0*/  IMAD.WIDE.U32 R18, R7, 0x4, R12 ;  /* 0x0000000407127825 */ /* 0x001fc600078e000c */
[----:B------:R0:W5:Y:S04]  /*02e0*/  LDG.E R16, desc[UR4][R14.64] ;  /* 0x000000040e107981 */ /* 0x000168000c1e1900 */
[----:B------:R-:W5:Y:S04]  /*02f0*/  LDG.E R12, desc[UR4][R12.64] ;  /* 0x000000040c0c7981 */ /* 0x000f68000c1e1900 */
[----:B------:R-:W5:Y:S01]  /*0300*/  LDG.E R13, desc[UR4][R10.64+0x18] ;  /* 0x000018040a0d7981 */ /* 0x000f62000c1e1900 */
[----:B---3--:R-:W-:-:S03]  /*0310*/  IMAD R29, R25, R29, R20 ;  /* 0x0000001d191d7224 */ /* 0x008fc600078e0214 */
[----:B------:R-:W5:Y:S01]  /*0320*/  LDG.E R25, desc[UR4][R10.64+0xc] ;  /* 0x00000c040a197981 */ /* 0x000f62000c1e1900 */
[----:B--2---:R-:W-:Y:S02]  /*0330*/  IMAD R28, R21, R28, R29 ;  /* 0x0000001c151c7224 */ /* 0x004fe400078e021d */
[C---:B------:R-:W-:Y:S01]  /*0340*/  IMAD.WIDE.U32 R20, R7.reuse, 0x4, R18 ;  /* 0x0000000407147825 */ /* 0x040fe200078e0012 */
[----:B------:R-:W2:Y:S04]  /*0350*/  LDG.E R29, desc[UR4][R10.64+0x14] ;  /* 0x000014040a1d7981 */ /* 0x000ea8000c1e1900 */
[----:B------:R-:W2:Y:S01]  /*0360*/  LDG.E R18, desc[UR4][R18.64] ;  /* 0x0000000412127981 */ /* 0x000ea2000c1e1900 */
[----:B0-----:R-:W-:-:S03]  /*0370*/  IMAD.WIDE.U32 R14, R7, 0x4, R20 ;  /* 0x00000004070e7825 */ /* 0x001fc600078e0014 */
[----:B------:R-:W3:Y:S04]  /*0380*/  LDG.E R26, desc[UR4][R20.64] ;  /* 0x00000004141a7981 */ /* 0x000ee8000c1e1900 */
[----:B------:R-:W3:Y:S04]  /*0390*/  LDG.E R14, desc[UR4][R14.64] ;  /* 0x000000040e0e7981 */ /* 0x000ee8000c1e1900 */
[----:B------:R-:W3:Y:S01]  /*03a0*/  LDG.E R20, desc[UR4][R10.64+0x1c] ;  /* 0x00001c040a147981 */ /* 0x000ee2000c1e1900 */
[----:B----4-:R-:W-:Y:S01]  /*03b0*/  IMAD R8, R8, R17, R28 ;  /* 0x0000001108087224 */ /* 0x010fe200078e021c */
[----:B------:R-:W-:-:S04]  /*03c0*/  IADD3 R24, PT, PT, R24, 0x8, RZ ;  /* 0x0000000818187810 */ /* 0x000fc80007ffe0ff */
[----:B------:R-:W-:Y:S02]  /*03d0*/  ISETP.NE.AND P3, PT, R24, RZ, PT ;  /* 0x000000ff1800720c */ /* 0x000fe40003f65270 */
[----:B------:R-:W-:Y:S02]  /*03e0*/  IADD3 R23, PT, PT, R23, 0x8, RZ ;  /* 0x0000000817177810 */ /* 0x000fe40007ffe0ff */
[----:B------:R-:W-:Y:S01]  /*03f0*/  LEA R22, R7, R22, 0x3 ;  /* 0x0000001607167211 */ /* 0x000fe200078e18ff */
[----:B-----5:R-:W-:-:S04]  /*0400*/  IMAD R8, R25, R16, R8 ;  /* 0x0000001019087224 */ /* 0x020fc800078e0208 */
[----:B------:R-:W-:-:S04]  /*0410*/  IMAD R8, R27, R12, R8 ;  /* 0x0000000c1b087224 */ /* 0x000fc800078e0208 */
[----:B--2---:R-:W-:-:S04]  /*0420*/  IMAD R8, R29, R18, R8 ;  /* 0x000000121d087224 */ /* 0x004fc800078e0208 */
[----:B---3--:R-:W-:-:S04]  /*0430*/  IMAD R13, R13, R26, R8 ;  /* 0x0000001a0d0d7224 */ /* 0x008fc800078e0208 */
[----:B------:R-:W-:Y:S01]  /*0440*/  IMAD R20, R20, R14, R13 ;  /* 0x0000000e14147224 */ /* 0x000fe200078e020d */
[----:B------:R-:W-:Y:S06]  /*0450*/  @P3 BRA `(.L_x_1) ;  /* 0xfffffffc00603947 */ /* 0x000fec000383ffff */
[----:B------:R-:W-:-:S07]  /*0460*/  MOV R8, R3 ;  /* 0x0000000300087202 */ /* 0x000fce0000000f00 */
.L_x_0:
[----:B------:R-:W-:-:S13]  /*0470*/  ISETP.NE.AND P3, PT, R2, RZ, PT ;  /* 0x000000ff0200720c */ /* 0x000fda0003f65270 */
[----:B------:R-:W-:Y:S05]  /*0480*/  @!P3 BRA `(.L_x_2) ;  /* 0x0000000000f0b947 */ /* 0x000fea0003800000 */
[----:B------:R-:W-:Y:S01]  /*0490*/  ISETP.NE.AND P3, PT, R4, RZ, PT ;  /* 0x000000ff0400720c */ /* 0x000fe20003f65270 */
[----:B------:R-:W-:-:S12]  /*04a0*/  @!P1 BRA `(.L_x_3) ;  /* 0x00000000006c9947 */ /* 0x000fd80003800000 */
[----:B------:R-:W1:Y:S01]  /*04b0*/  LDC.64 R12, c[0x0][0x388] ;  /* 0x0000e200ff0c7b82 */ /* 0x000e620000000a00 */
[----:B------:R-:W-:Y:S01]  /*04c0*/  IMAD R19, R8, R7, R0 ;  /* 0x0000000708137224 */ /* 0x000fe200078e0200 */
[CC--:B------:R-:W-:Y:S02]  /*04d0*/  IADD3 R15, PT, PT, R9.reuse, R8.reuse, RZ ;  /* 0x00000008090f7210 */ /* 0x0c0fe40007ffe0ff */
[----:B------:R-:W-:-:S04]  /*04e0*/  IADD3 R18, P4, PT, R9, R8, RZ ;  /* 0x0000000809127210 */ /* 0x000fc80007f9e0ff */
[----:B------:R-:W2:Y:S08]  /*04f0*/  LDC.64 R16, c[0x0][0x380] ;  /* 0x0000e000ff107b82 */ /* 0x000eb00000000a00 */
[----:B------:R-:W3:Y:S01]  /*0500*/  LDC.64 R10, c[0x0][0x380] ;  /* 0x0000e000ff0a7b82 */ /* 0x000ee20000000a00 */
[----:B-1----:R-:W-:Y:S01]  /*0510*/  IMAD.WIDE R12, R19, 0x4, R12 ;  /* 0x00000004130c7825 */ /* 0x002fe200078e020c */
[----:B------:R-:W-:-:S03]  /*0520*/  IADD3.X R19, PT, PT, RZ, RZ, RZ, P4, !PT ;  /* 0x000000ffff137210 */ /* 0x000fc600027fe4ff */
[----:B--2---:R-:W-:-:S04]  /*0530*/  IMAD.WIDE.U32 R16, R15, 0x4, R16 ;  /* 0x000000040f107825 */ /* 0x004fc800078e0010 */
[----:B------:R-:W-:Y:S02]  /*0540*/  IMAD.WIDE.U32 R14, R7, 0x4, R12 ;  /* 0x00000004070e7825 */ /* 0x000fe400078e000c */
[----:B0-----:R-:W2:Y:S01]  /*0550*/  LDG.E R17, desc[UR4][R16.64] ;  /* 0x0000000410117981 */ /* 0x001ea2000c1e1900 */
[----:B---3--:R-:W-:-:S03]  /*0560*/  LEA R10, P4, R18, R10, 0x2 ;  /* 0x0000000a120a7211 */ /* 0x008fc600078810ff */
[----:B------:R-:W2:Y:S01]  /*0570*/  LDG.E R12, desc[UR4][R12.64] ;  /* 0x000000040c0c7981 */ /* 0x000ea2000c1e1900 */
[----:B------:R-:W-:Y:S01]  /*0580*/  LEA.HI.X R11, R18, R11, R19, 0x2, P4 ;  /* 0x0000000b120b7211 */ /* 0x000fe200020f1413 */
[C---:B------:R-:W-:Y:S02]  /*0590*/  IMAD.WIDE.U32 R18, R7.reuse, 0x4, R14 ;  /* 0x0000000407127825 */ /* 0x040fe400078e000e */
[----:B------:R-:W3:Y:S04]  /*05a0*/  LDG.E R14, desc[UR4][R14.64] ;  /* 0x000000040e0e7981 */ /* 0x000ee8000c1e1900 */
[----:B------:R-:W3:Y:S01]  /*05b0*/  LDG.E R24, desc[UR4][R10.64+0x4] ;  /* 0x000004040a187981 */ /* 0x000ee2000c1e1900 */
[----:B------:R-:W-:-:S03]  /*05c0*/  IMAD.WIDE.U32 R22, R7, 0x4, R18 ;  /* 0x0000000407167825 */ /* 0x000fc600078e0012 */
[----:B------:R-:W4:Y:S04]  /*05d0*/  LDG.E R18, desc[UR4][R18.64] ;  /* 0x0000000412127981 */ /* 0x000f28000c1e1900 */
[----:B------:R-:W4:Y:S04]  /*05e0*/  LDG.E R26, desc[UR4][R10.64+0x8] ;  /* 0x000008040a1a7981 */ /* 0x000f28000c1e1900 */
[----:B------:R-:W5:Y:S04]  /*05f0*/  LDG.E R22, desc[UR4][R22.64] ;  /* 0x0000000416167981 */ /* 0x000f68000c1e1900 */
[----:B------:R-:W5:Y:S01]  /*0600*/  LDG.E R28, desc[UR4][R10.64+0xc] ;  /* 0x00000c040a1c7981 */ /* 0x000f62000c1e1900 */
[----:B------:R-:W-:Y:S01]  /*0610*/  IADD3 R8, PT, PT, R8, 0x4, RZ ;  /* 0x0000000408087810 */ /* 0x000fe20007ffe0ff */
[----:B--2---:R-:W-:-:S04]  /*0620*/  IMAD R17, R17, R12, R20 ;  /* 0x0000000c11117224 */ /* 0x004fc800078e0214 */
[----:B---3--:R-:W-:-:S04]  /*0630*/  IMAD R17, R24, R14, R17 ;  /* 0x0000000e18117224 */ /* 0x008fc800078e0211 */
[----:B----4-:R-:W-:-:S04]  /*0640*/  IMAD R17, R26, R18, R17 ;  /* 0x000000121a117224 */ /* 0x010fc800078e0211 */
[----:B-----5:R-:W-:-:S07]  /*0650*/  IMAD R20, R28, R22, R17 ;  /* 0x000000161c147224 */ /* 0x020fce00078e0211 */
.L_x_3:
[----:B------:R-:W-:Y:S05]  /*0660*/  @!P3 BRA `(.L_x_2) ;  /* 0x000000000078b947 */ /* 0x000fea0003800000 */
[----:B------:R-:W-:Y:S01]  /*0670*/  ISETP.NE.AND P4, PT, R4, 0x1, PT ;  /* 0x000000010400780c */ /* 0x000fe20003f85270 */
[----:B------:R-:W1:Y:S01]  /*0680*/  LDC.64 R16, c[0x0][0x380] ;  /* 0x0000e000ff107b82 */ /* 0x000e620000000a00 */
[----:B------:R-:W-:-:S07]  /*0690*/  LOP3.LUT P3, RZ, R7, 0x1, RZ, 0xc0, !PT ;  /* 0x0000000107ff7812 */ /* 0x000fce000786c0ff */
[----:B------:R-:W2:Y:S04]  /*06a0*/  LDC.64 R18, c[0x0][0x388] ;  /* 0x0000e200ff127b82 */ /* 0x000ea80000000a00 */
[CC--:B------:R-:W-:Y:S02]  /*06b0*/  @P4 IADD3 R23, PT, PT, R9.reuse, R8.reuse, RZ ;  /* 0x0000000809174210 */ /* 0x0c0fe40007ffe0ff */
[----:B------:R-:W-:Y:S02]  /*06c0*/  @P4 IADD3 R21, P5, PT, R9, R8, RZ ;  /* 0x0000000809154210 */ /* 0x000fe40007fbe0ff */
[----:B------:R-:W3:Y:S02]  /*06d0*/  @P4 LDC.64 R10, c[0x0][0x380] ;  /* 0x0000e000ff0a4b82 */ /* 0x000ee40000000a00 */
[----:B------:R-:W-:-:S06]  /*06e0*/  @P4 IADD3.X R22, PT, PT, RZ, RZ, RZ, P5, !PT ;  /* 0x000000ffff164210 */ /* 0x000fcc0002ffe4ff */
[----:B------:R-:W4:Y:S01]  /*06f0*/  LDC.64 R12, c[0x0][0x380] ;  /* 0x0000e000ff0c7b82 */ /* 0x000f220000000a00 */
[----:B-1----:R-:W-:-:S04]  /*0700*/  @P4 IMAD.WIDE.U32 R16, R23, 0x4, R16 ;  /* 0x0000000417104825 */ /* 0x002fc800078e0010 */
[C---:B------:R-:W-:Y:S01]  /*0710*/  @P4 IMAD R23, R8.reuse, R7, R0 ;  /* 0x0000000708174224 */ /* 0x040fe200078e0200 */
[----:B------:R-:W-:Y:S01]  /*0720*/  @P4 IADD3 R8, PT, PT, R8, 0x2, RZ ;  /* 0x0000000208084810 */ /* 0x000fe20007ffe0ff */
[----:B0-----:R-:W5:Y:S01]  /*0730*/  @P4 LDG.E R17, desc[UR4][R16.64] ;  /* 0x0000000410114981 */ /* 0x001f62000c1e1900 */
[----:B------:R-:W0:Y:S01]  /*0740*/  LDC.64 R14, c[0x0][0x388] ;  /* 0x0000e200ff0e7b82 */ /* 0x000e220000000a00 */
[----:B--2---:R-:W-:Y:S01]  /*0750*/  @P4 IMAD.WIDE R18, R23, 0x4, R18 ;  /* 0x0000000417124825 */ /* 0x004fe200078e0212 */
[----:B---3--:R-:W-:-:S03]  /*0760*/  @P4 LEA R10, P5, R21, R10, 0x2 ;  /* 0x0000000a150a4211 */ /* 0x008fc600078a10ff */
[----:B------:R-:W-:Y:S01]  /*0770*/  @P3 IMAD R25, R8, R7, R0 ;  /* 0x0000000708193224 */ /* 0x000fe200078e0200 */
[----:B------:R-:W-:Y:S01]  /*0780*/  @P4 LEA.HI.X R11, R21, R11, R22, 0x2, P5 ;  /* 0x0000000b150b4211 */ /* 0x000fe200028f1416 */
[----:B------:R-:W-:Y:S01]  /*0790*/  @P4 IMAD.WIDE.U32 R22, R7, 0x4, R18 ;  /* 0x0000000407164825 */ /* 0x000fe200078e0012 */
[----:B------:R-:W-:Y:S02]  /*07a0*/  @P3 IADD3 R21, PT, PT, R9, R8, RZ ;  /* 0x0000000809153210 */ /* 0x000fe40007ffe0ff */
[----:B------:R-:W5:Y:S03]  /*07b0*/  @P4 LDG.E R8, desc[UR4][R18.64] ;  /* 0x0000000412084981 */ /* 0x000f66000c1e1900 */
[----:B----4-:R-:W-:Y:S01]  /*07c0*/  @P3 IMAD.WIDE.U32 R12, R21, 0x4, R12 ;  /* 0x00000004150c3825 */ /* 0x010fe200078e000c */
[----:B------:R-:W2:Y:S03]  /*07d0*/  @P4 LDG.E R11, desc[UR4][R10.64+0x4] ;  /* 0x000004040a0b4981 */ /* 0x000ea6000c1e1900 */
[----:B0-----:R-:W-:Y:S01]  /*07e0*/  @P3 IMAD.WIDE R14, R25, 0x4, R14 ;  /* 0x00000004190e3825 */ /* 0x001fe200078e020e */
[----:B------:R-:W2:Y:S04]  /*07f0*/  @P4 LDG.E R22, desc[UR4][R22.64] ;  /* 0x0000000416164981 */ /* 0x000ea8000c1e1900 */
[----:B------:R-:W3:Y:S04]  /*0800*/  @P3 LDG.E R13, desc[UR4][R12.64] ;  /* 0x000000040c0d3981 */ /* 0x000ee8000c1e1900 */
[----:B------:R-:W3:Y:S01]  /*0810*/  @P3 LDG.E R14, desc[UR4][R14.64] ;  /* 0x000000040e0e3981 */ /* 0x000ee2000c1e1900 */
[----:B-----5:R-:W-:-:S04]  /*0820*/  @P4 IMAD R8, R17, R8, R20 ;  /* 0x0000000811084224 */ /* 0x020fc800078e0214 */
[----:B--2---:R-:W-:-:S04]  /*0830*/  @P4 IMAD R20, R11, R22, R8 ;  /* 0x000000160b144224 */ /* 0x004fc800078e0208 */
[----:B---3--:R-:W-:-:S07]  /*0840*/  @P3 IMAD R20, R13, R14, R20 ;  /* 0x0000000e0d143224 */ /* 0x008fce00078e0214 */
.L_x_2:
[----:B------:R-:W1:Y:S01]  /*0850*/  LDC.64 R10, c[0x0][0x390] ;  /* 0x0000e400ff0a7b82 */ /* 0x000e620000000a00 */
[----:B------:R-:W-:-:S05]  /*0860*/  IADD3 R9, PT, PT, R0, R9, RZ ;  /* 0x0000000900097210 */ /* 0x000fca0007ffe0ff */
[----:B-1----:R-:W-:-:S05]  /*0870*/  IMAD.WIDE R8, R9, 0x4, R10 ;  /* 0x0000000409087825 */ /* 0x002fca00078e020a */
[----:B0-----:R1:W-:Y:S01]  /*0880*/  STG.E desc[UR4][R8.64], R20 ;  /* 0x0000001408007986 */ /* 0x0013e2000c101904 */
[----:B------:R-:W-:Y:S05]  /*0890*/  @P2 BRA `(.L_x_4) ;  /* 0xfffffff800242947 */ /* 0x000fea000383ffff */
[----:B------:R-:W-:Y:S05]  /*08a0*/  EXIT ;  /* 0x000000000000794d */ /* 0x000fea0003800000 */
.L_x_5:
[----:B------:R-:W-:-:S00]  /*08b0*/  BRA `(.L_x_5) ;  /* 0xfffffffc00fc7947 */ /* 0x000fc0000383ffff */
[----:B------:R-:W-:-:S00]  /*08c0*/  NOP ;  /* 0x0000000000007918 */ /* 0x000fc00000000000 */
        /* <DEDUP_REMOVED lines=11> */
.L_x_17:


//--------------------- .text._Z18MatrixMulKernelRowPiS_S_i --------------------------
	.section	.text._Z18MatrixMulKernelRowPiS_S_i,"ax",@progbits
	.align	128
        .global         _Z18MatrixMulKernelRowPiS_S_i
        .type           _Z18MatrixMulKernelRowPiS_S_i,@function
        .size           _Z18MatrixMulKernelRowPiS_S_i,(.L_x_18 - _Z18MatrixMulKernelRowPiS_S_i)
        .other          _Z18MatrixMulKernelRowPiS_S_i,@"STO_CUDA_ENTRY STV_DEFAULT"
_Z18MatrixMulKernelRowPiS_S_i:
.text._Z18MatrixMulKernelRowPiS_S_i:
[----:B------:R-:W-:Y:S01]  /*0000*/  LDC R1, c[0x0][0x37c] ;  /* 0x0000df00ff017b82 */ /* 0x000fe20000000800 */
[----:B------:R-:W0:Y:S07]  /*0010*/  S2R R3, SR_TID.Y ;  /* 0x0000000000037919 */ /* 0x000e2e0000002200 */
[----:B------:R-:W0:Y:S08]  /*0020*/  S2UR UR4, SR_CTAID.Y ;  /* 0x00000000000479c3 */ /* 0x000e300000002600 */
[----:B------:R-:W0:Y:S08]  /*0030*/  LDC R2, c[0x0][0x364] ;  /* 0x0000d900ff027b82 */ /* 0x000e300000000800 */
[----:B------:R-:W1:Y:S01]  /*0040*/  LDC R5, c[0x0][0x398] ;  /* 0x0000e600ff057b82 */ /* 0x000e620000000800 */
[----:B0-----:R-:W-:Y:S01]  /*0050*/  IMAD R2, R2, UR4, R3 ;  /* 0x0000000402027c24 */ /* 0x001fe2000f8e0203 */
[----:B-1----:R-:W-:-:S04]  /*0060*/  ISETP.GE.AND P0, PT, R5, 0x1, PT ;  /* 0x000000010500780c */ /* 0x002fc80003f06270 */
[----:B------:R-:W-:-:S13]  /*0070*/  ISETP.GE.OR P0, PT, R2, R5, !P0 ;  /* 0x000000050200720c */ /* 0x000fda0004706670 */
[----:B------:R-:W-:Y:S05]  /*0080*/  @P0 EXIT ;  /* 0x000000000000094d */ /* 0x000fea0003800000 */
[C---:B------:R-:W-:Y:S01]  /*0090*/  IADD3 R0, PT, PT, R5.reuse, -0x1, RZ ;  /* 0xffffffff05007810 */ /* 0x040fe20007ffe0ff */
[----:B------:R-:W-:Y:S01]  /*00a0*/  IMAD R2, R2, R5, RZ ;  /* 0x0000000502027224 */ /* 0x000fe200078e02ff */
[C---:B------:R-:W-:Y:S01]  /*00b0*/  LOP3.LUT R3, R5.reuse, 0x7, RZ, 0xc0, !PT ;  /* 0x0000000705037812 */ /* 0x040fe200078ec0ff */
[----:B------:R-:W0:Y:S01]  /*00c0*/  LDCU.64 UR4, c[0x0][0x358] ;  /* 0x00006b00ff0477ac */ /* 0x000e220008000a00 */
[----:B------:R-:W-:Y:S02]  /*00d0*/  ISETP.GE.U32.AND P0, PT, R0, 0x7, PT ;  /* 0x000000070000780c */ /* 0x000fe40003f06070 */
[----:B------:R-:W-:Y:S01]  /*00e0*/  LOP3.LUT R0, R5, 0x7ffffff8, RZ, 0xc0, !PT ;  /* 0x7ffffff805007812 */ /* 0x000fe200078ec0ff */
[----:B------:R-:W-:-:S03]  /*00f0*/  HFMA2 R5, -RZ, RZ, 0, 0 ;  /* 0x00000000ff057431 */ /* 0x000fc600000001ff */
[----:B------:R-:W-:-:S07]  /*0100*/  IADD3 R4, PT, PT, -R0, RZ, RZ ;  /* 0x000000ff00047210 */ /* 0x000fce0007ffe1ff */
.L_x_10:
[----:B------:R-:W-:Y:S02]  /*0110*/  MOV R15, RZ ;  /* 0x000000ff000f7202 */ /* 0x000fe40000000f00 */
[----:B-1----:R-:W-:Y:S01]  /*0120*/  MOV R16, RZ ;  /* 0x000000ff00107202 */ /* 0x002fe20000000f00 */
[----:B------:R-:W-:Y:S06]  /*0130*/  @!P0 BRA `(.L_x_6) ;  /* 0x0000000000f08947 */ /* 0x000fec0003800000 */
[----:B------:R-:W1:Y:S01]  /*0140*/  LDC R8, c[0x0][0x398] ;  /* 0x0000e600ff087b82 */ /* 0x000e620000000800 */
[----:B------:R-:W-:Y:S01]  /*0150*/  IMAD.MOV.U32 R16, RZ, RZ, RZ ;  /* 0x000000ffff107224 */ /* 0x000fe200078e00ff */
[----:B------:R-:W-:Y:S02]  /*0160*/  MOV R9, R2 ;  /* 0x0000000200097202 */ /* 0x000fe40000000f00 */
[-C--:B------:R-:W-:Y:S02]  /*0170*/  MOV R7, R5.reuse ;  /* 0x0000000500077202 */ /* 0x080fe40000000f00 */
[----:B------:R-:W-:Y:S02]  /*0180*/  MOV R10, R4 ;  /* 0x00000004000a7202 */ /* 0x000fe40000000f00 */
[----:B-1----:R-:W-:Y:S01]  /*0190*/  IADD3 R11, PT, PT, R5, R8, RZ ;  /* 0x00000008050b7210 */ /* 0x002fe20007ffe0ff */
[C-C-:B------:R-:W-:Y:S01]  /*01a0*/  IMAD R6, R8.reuse, 0x2, R5.reuse ;  /* 0x0000000208067824 */ /* 0x140fe200078e0205 */
[C---:B------:R-:W-:Y:S01]  /*01b0*/  LEA R27, R8.reuse, R5, 0x2 ;  /* 0x00000005081b7211 */ /* 0x040fe200078e10ff */
[----:B------:R-:W-:-:S02]  /*01c0*/  IMAD R25, R8, 0x3, R5 ;  /* 0x0000000308197824 */ /* 0x000fc400078e0205 */
[C-C-:B------:R-:W-:Y:S02]  /*01d0*/  IMAD R29, R8.reuse, 0x5, R5.reuse ;  /* 0x00000005081d7824 */ /* 0x140fe400078e0205 */
[C-C-:B------:R-:W-:Y:S02]  /*01e0*/  IMAD R24, R8.reuse, 0x6, R5.reuse ;  /* 0x0000000608187824 */ /* 0x140fe400078e0205 */
[----:B------:R-:W-:-:S07]  /*01f0*/  IMAD R26, R8, 0x7, R5 ;  /* 0x00000007081a7824 */ /* 0x000fce00078e0205 */
.L_x_7:
[----:B------:R-:W1:Y:S08]  /*0200*/  LDC.64 R14, c[0x0][0x388] ;  /* 0x0000e200ff0e7b82 */ /* 0x000e700000000a00 */
[----:B------:R-:W2:Y:S01]  /*0210*/  LDC.64 R12, c[0x0][0x380] ;  /* 0x0000e000ff0c7b82 */ /* 0x000ea20000000a00 */
[----:B-1----:R-:W-:-:S06]  /*0220*/  IMAD.WIDE.U32 R18, R7, 0x4, R14 ;  /* 0x0000000407127825 */ /* 0x002fcc00078e000e */
[----:B0-----:R-:W3:Y:S01]  /*0230*/  LDG.E R18, desc[UR4][R18.64] ;  /* 0x0000000412127981 */ /* 0x001ee2000c1e1900 */
[----:B--2---:R-:W-:-:S05]  /*0240*/  IMAD.WIDE.U32 R12, R9, 0x4, R12 ;  /* 0x00000004090c7825 */ /* 0x004fca00078e000c */
[----:B------:R-:W3:Y:S01]  /*0250*/  LDG.E R17, desc[UR4][R12.64] ;  /* 0x000000040c117981 */ /* 0x000ee2000c1e1900 */
[----:B------:R-:W-:-:S03]  /*0260*/  IMAD.WIDE.U32 R22, R11, 0x4, R14 ;  /* 0x000000040b167825 */ /* 0x000fc600078e000e */
[----:B------:R-:W2:Y:S01]  /*0270*/  LDG.E R19, desc[UR4][R12.64+0x8] ;  /* 0x000008040c137981 */ /* 0x000ea2000c1e1900 */
[----:B------:R-:W-:-:S03]  /*0280*/  IMAD.WIDE.U32 R20, R6, 0x4, R14 ;  /* 0x0000000406147825 */ /* 0x000fc600078e000e */
[----:B------:R-:W4:Y:S04]  /*0290*/  LDG.E R22, desc[UR4][R22.64] ;  /* 0x0000000416167981 */ /* 0x000f28000c1e1900 */
[----:B------:R-:W2:Y:S04]  /*02a0*/  LDG.E R20, desc[UR4][R20.64] ;  /* 0x0000000414147981 */ /* 0x000ea8000c1e1900 */
[----:B------:R-:W5:Y:S01]  /*02b0*/  LDG.E R23, desc[UR4][R12.64+0x10] ;  /* 0x000010040c177981 */ /* 0x000f62000c1e1900 */
[----:B---3--:R-:W-:-:S03]  /*02c0*/  IMAD R17, R17, R18, R16 ;  /* 0x0000001211117224 */ /* 0x008fc600078e0210 */
[----:B------:R-:W4:Y:S02]  /*02d0*/  LDG.E R16, desc[UR4][R12.64+0x4] ;  /* 0x000004040c107981 */ /* 0x000f24000c1e1900 */
[----:B----4-:R-:W-:Y:S02]  /*02e0*/  IMAD R28, R16, R22, R17 ;  /* 0x00000016101c7224 */ /* 0x010fe400078e0211 */
[----:B------:R-:W-:-:S04]  /*02f0*/  IMAD.WIDE.U32 R16, R25, 0x4, R14 ;  /* 0x0000000419107825 */ /* 0x000fc800078e000e */
[----:B--2---:R-:W-:Y:S02]  /*0300*/  IMAD R28, R19, R20, R28 ;  /* 0x00000014131c7224 */ /* 0x004fe400078e021c */
[--C-:B------:R-:W-:Y:S01]  /*0310*/  IMAD.WIDE.U32 R18, R27, 0x4, R14.reuse ;  /* 0x000000041b127825 */ /* 0x100fe200078e000e */
[----:B------:R-:W2:Y:S05]  /*0320*/  LDG.E R16, desc[UR4][R16.64] ;  /* 0x0000000410107981 */ /* 0x000eaa000c1e1900 */
[----:B------:R-:W5:Y:S04]  /*0330*/  LDG.E R18, desc[UR4][R18.64] ;  /* 0x0000000412127981 */ /* 0x000f68000c1e1900 */
[----:B------:R-:W2:Y:S01]  /*0340*/  LDG.E R17, desc[UR4][R12.64+0xc] ;  /* 0x00000c040c117981 */ /* 0x000ea2000c1e1900 */
[----:B------:R-:W-:-:S03]  /*0350*/  IMAD.WIDE.U32 R20, R29, 0x4, R14 ;  /* 0x000000041d147825 */ /* 0x000fc600078e000e */
[----:B------:R-:W3:Y:S04]  /*0360*/  LDG.E R19, desc[UR4][R12.64+0x1c] ;  /* 0x00001c040c137981 */ /* 0x000ee8000c1e1900 */
[----:B------:R-:W4:Y:S01]  /*0370*/  LDG.E R20, desc[UR4][R20.64] ;  /* 0x0000000414147981 */ /* 0x000f22000c1e1900 */
[----:B--2---:R-:W-:-:S03]  /*0380*/  IMAD R28, R17, R16, R28 ;  /* 0x00000010111c7224 */ /* 0x004fc600078e021c */
[----:B------:R-:W4:Y:S01]  /*0390*/  LDG.E R17, desc[UR4][R12.64+0x14] ;  /* 0x000014040c117981 */ /* 0x000f22000c1e1900 */
[----:B-----5:R-:W-:Y:S02]  /*03a0*/  IMAD R28, R23, R18, R28 ;  /* 0x00000012171c7224 */ /* 0x020fe400078e021c */
[--C-:B------:R-:W-:Y:S01]  /*03b0*/  IMAD.WIDE.U32 R22, R24, 0x4, R14.reuse ;  /* 0x0000000418167825 */ /* 0x100fe200078e000e */
[----:B------:R-:W2:Y:S03]  /*03c0*/  LDG.E R16, desc[UR4][R12.64+0x18] ;  /* 0x000018040c107981 */ /* 0x000ea6000c1e1900 */
[----:B------:R-:W-:Y:S02]  /*03d0*/  IMAD.WIDE.U32 R14, R26, 0x4, R14 ;  /* 0x000000041a0e7825 */ /* 0x000fe400078e000e */
[----:B------:R-:W2:Y:S04]  /*03e0*/  LDG.E R22, desc[UR4][R22.64] ;  /* 0x0000000416167981 */ /* 0x000ea8000c1e1900 */
[----:B------:R-:W3:Y:S01]  /*03f0*/  LDG.E R14, desc[UR4][R14.64] ;  /* 0x000000040e0e7981 */ /* 0x000ee2000c1e1900 */
[----:B------:R-:W-:-:S04]  /*0400*/  IADD3 R10, PT, PT, R10, 0x8, RZ ;  /* 0x000000080a0a7810 */ /* 0x000fc80007ffe0ff */
[----:B------:R-:W-:Y:S01]  /*0410*/  ISETP.NE.AND P1, PT, R10, RZ, PT ;  /* 0x000000ff0a00720c */ /* 0x000fe20003f25270 */
[C---:B------:R-:W-:Y:S01]  /*0420*/  IMAD R25, R8.reuse, 0x8, R25 ;  /* 0x0000000808197824 */ /* 0x040fe200078e0219 */
[C---:B------:R-:W-:Y:S01]  /*0430*/  LEA R11, R8.reuse, R11, 0x3 ;  /* 0x0000000b080b7211 */ /* 0x040fe200078e18ff */
[C---:B------:R-:W-:Y:S01]  /*0440*/  IMAD R7, R8.reuse, 0x8, R7 ;  /* 0x0000000808077824 */ /* 0x040fe200078e0207 */
[C---:B------:R-:W-:Y:S02]  /*0450*/  LEA R6, R8.reuse, R6, 0x3 ;  /* 0x0000000608067211 */ /* 0x040fe400078e18ff */
[C---:B------:R-:W-:Y:S02]  /*0460*/  LEA R27, R8.reuse, R27, 0x3 ;  /* 0x0000001b081b7211 */ /* 0x040fe400078e18ff */
[C---:B------:R-:W-:Y:S02]  /*0470*/  LEA R29, R8.reuse, R29, 0x3 ;  /* 0x0000001d081d7211 */ /* 0x040fe400078e18ff */
[----:B------:R-:W-:-:S02]  /*0480*/  LEA R24, R8, R24, 0x3 ;  /* 0x0000001808187211 */ /* 0x000fc400078e18ff */
[----:B------:R-:W-:Y:S02]  /*0490*/  LEA R26, R8, R26, 0x3 ;  /* 0x0000001a081a7211 */ /* 0x000fe400078e18ff */
[----:B------:R-:W-:Y:S01]  /*04a0*/  IADD3 R9, PT, PT, R9, 0x8, RZ ;  /* 0x0000000809097810 */ /* 0x000fe20007ffe0ff */
[----:B----4-:R-:W-:-:S04]  /*04b0*/  IMAD R17, R17, R20, R28 ;  /* 0x0000001411117224 */ /* 0x010fc800078e021c */
[----:B--2---:R-:W-:-:S04]  /*04c0*/  IMAD R16, R16, R22, R17 ;  /* 0x0000001610107224 */ /* 0x004fc800078e0211 */
[----:B---3--:R-:W-:Y:S01]  /*04d0*/  IMAD R16, R19, R14, R16 ;  /* 0x0000000e13107224 */ /* 0x008fe200078e0210 */
[----:B------:R-:W-:Y:S06]  /*04e0*/  @P1 BRA `(.L_x_7) ;  /* 0xfffffffc00441947 */ /* 0x000fec000383ffff */
[----:B------:R-:W-:-:S07]  /*04f0*/  MOV R15, R0 ;  /* 0x00000000000f7202 */ /* 0x000fce0000000f00 */
.L_x_6:
[----:B------:R-:W-:-:S13]  /*0500*/  ISETP.NE.AND P1, PT, R3, RZ, PT ;  /* 0x000000ff0300720c */ /* 0x000fda0003f25270 */
[----:B------:R-:W-:Y:S05]  /*0510*/  @!P1 BRA `(.L_x_8) ;  /* 0x0000000400149947 */ /* 0x000fea0003800000 */
[----:B------:R-:W1:Y:S01]  /*0520*/  LDC R14, c[0x0][0x398] ;  /* 0x0000e600ff0e7b82 */ /* 0x000e620000000800 */
[----:B------:R-:W-:-:S04]  /*0530*/  IADD3 R6, PT, PT, R3, -0x1, RZ ;  /* 0xffffffff03067810 */ /* 0x000fc80007ffe0ff */
[----:B------:R-:W-:Y:S02]  /*0540*/  ISETP.GE.U32.AND P2, PT, R6, 0x3, PT ;  /* 0x000000030600780c */ /* 0x000fe40003f46070 */
[----:B-1----:R-:W-:-:S11]  /*0550*/  LOP3.LUT P1, R17, R14, 0x3, RZ, 0xc0, !PT ;  /* 0x000000030e117812 */ /* 0x002fd6000782c0ff */
[----:B------:R-:W-:Y:S05]  /*0560*/  @!P2 BRA `(.L_x_9) ;  /* 0x00000000007ca947 */ /* 0x000fea0003800000 */
[----:B------:R-:W1:Y:S01]  /*0570*/  LDC R22, c[0x0][0x398] ;  /* 0x0000e600ff167b82 */ /* 0x000e620000000800 */
[----:B------:R-:W2:Y:S01]  /*0580*/  LDCU.64 UR6, c[0x0][0x380] ;  /* 0x00007000ff0677ac */ /* 0x000ea20008000a00 */
[CC--:B------:R-:W-:Y:S02]  /*0590*/  IADD3 R9, PT, PT, R2.reuse, R15.reuse, RZ ;  /* 0x0000000f02097210 */ /* 0x0c0fe40007ffe0ff */
[----:B------:R-:W-:-:S04]  /*05a0*/  IADD3 R20, P2, PT, R2, R15, RZ ;  /* 0x0000000f02147210 */ /* 0x000fc80007f5e0ff */
[----:B------:R-:W3:Y:S08]  /*05b0*/  LDC.64 R18, c[0x0][0x380] ;  /* 0x0000e000ff127b82 */ /* 0x000ef00000000a00 */
[----:B------:R-:W4:Y:S01]  /*05c0*/  LDC.64 R6, c[0x0][0x388] ;  /* 0x0000e200ff067b82 */ /* 0x000f220000000a00 */
[----:B-1----:R-:W-:-:S04]  /*05d0*/  IMAD R13, R15, R22, R5 ;  /* 0x000000160f0d7224 */ /* 0x002fc800078e0205 */
[----:B------:R-:W-:Y:S02]  /*05e0*/  IMAD.IADD R21, R13, 0x1, R22 ;  /* 0x000000010d157824 */ /* 0x000fe400078e0216 */
[----:B---3--:R-:W-:Y:S01]  /*05f0*/  IMAD.WIDE.U32 R18, R9, 0x4, R18 ;  /* 0x0000000409127825 */ /* 0x008fe200078e0012 */
[----:B------:R-:W-:Y:S02]  /*0600*/  IADD3.X R9, PT, PT, RZ, RZ, RZ, P2, !PT ;  /* 0x000000ffff097210 */ /* 0x000fe400017fe4ff */
[C---:B--2---:R-:W-:Y:S02]  /*0610*/  LEA R8, P2, R20.reuse, UR6, 0x2 ;  /* 0x0000000614087c11 */ /* 0x044fe4000f8410ff */
[----:B------:R-:W-:Y:S01]  /*0620*/  IADD3 R23, PT, PT, R21, R22, RZ ;  /* 0x0000001615177210 */ /* 0x000fe20007ffe0ff */
[----:B0-----:R-:W2:Y:S01]  /*0630*/  LDG.E R19, desc[UR4][R18.64] ;  /* 0x0000000412137981 */ /* 0x001ea2000c1e1900 */
[----:B------:R-:W-:Y:S01]  /*0640*/  LEA.HI.X R9, R20, UR7, R9, 0x2, P2 ;  /* 0x0000000714097c11 */ /* 0x000fe200090f1409 */
[----:B----4-:R-:W-:-:S04]  /*0650*/  IMAD.WIDE.U32 R12, R13, 0x4, R6 ;  /* 0x000000040d0c7825 */ /* 0x010fc800078e0006 */
[--C-:B------:R-:W-:Y:S01]  /*0660*/  IMAD.WIDE.U32 R10, R21, 0x4, R6.reuse ;  /* 0x00000004150a7825 */ /* 0x100fe200078e0006 */
[----:B------:R-:W3:Y:S03]  /*0670*/  LDG.E R24, desc[UR4][R8.64+0x8] ;  /* 0x0000080408187981 */ /* 0x000ee6000c1e1900 */
[C---:B------:R-:W-:Y:S01]  /*0680*/  IMAD.WIDE.U32 R20, R23.reuse, 0x4, R6 ;  /* 0x0000000417147825 */ /* 0x040fe200078e0006 */
[----:B------:R-:W2:Y:S01]  /*0690*/  LDG.E R12, desc[UR4][R12.64] ;  /* 0x000000040c0c7981 */ /* 0x000ea2000c1e1900 */
[----:B------:R-:W-:-:S03]  /*06a0*/  IADD3 R23, PT, PT, R23, R22, RZ ;  /* 0x0000001617177210 */ /* 0x000fc60007ffe0ff */
[----:B------:R-:W4:Y:S02]  /*06b0*/  LDG.E R10, desc[UR4][R10.64] ;  /* 0x000000040a0a7981 */ /* 0x000f24000c1e1900 */
[----:B------:R-:W-:Y:S02]  /*06c0*/  IMAD.WIDE.U32 R6, R23, 0x4, R6 ;  /* 0x0000000417067825 */ /* 0x000fe400078e0006 */
[----:B------:R-:W4:Y:S04]  /*06d0*/  LDG.E R22, desc[UR4][R8.64+0x4] ;  /* 0x0000040408167981 */ /* 0x000f28000c1e1900 */
[----:B------:R-:W3:Y:S04]  /*06e0*/  LDG.E R20, desc[UR4][R20.64] ;  /* 0x0000000414147981 */ /* 0x000ee8000c1e1900 */
[----:B------:R-:W5:Y:S04]  /*06f0*/  LDG.E R26, desc[UR4][R8.64+0xc] ;  /* 0x00000c04081a7981 */ /* 0x000f68000c1e1900 */
[----:B------:R-:W5:Y:S01]  /*0700*/  LDG.E R6, desc[UR4][R6.64] ;  /* 0x0000000406067981 */ /* 0x000f62000c1e1900 */
[----:B------:R-:W-:Y:S01]  /*0710*/  IADD3 R15, PT, PT, R15, 0x4, RZ ;  /* 0x000000040f0f7810 */ /* 0x000fe20007ffe0ff */
[----:B--2---:R-:W-:-:S04]  /*0720*/  IMAD R19, R19, R12, R16 ;  /* 0x0000000c13137224 */ /* 0x004fc800078e0210 */
[----:B----4-:R-:W-:-:S04]  /*0730*/  IMAD R19, R22, R10, R19 ;  /* 0x0000000a16137224 */ /* 0x010fc800078e0213 */
[----:B---3--:R-:W-:-:S04]  /*0740*/  IMAD R19, R24, R20, R19 ;  /* 0x0000001418137224 */ /* 0x008fc800078e0213 */
[----:B-----5:R-:W-:-:S07]  /*0750*/  IMAD R16, R26, R6, R19 ;  /* 0x000000061a107224 */ /* 0x020fce00078e0213 */
.L_x_9:
[----:B------:R-:W-:Y:S05]  /*0760*/  @!P1 BRA `(.L_x_8) ;  /* 0x0000000000809947 */ /* 0x000fea0003800000 */
[----:B------:R-:W-:Y:S01]  /*0770*/  ISETP.NE.AND P2, PT, R17, 0x1, PT ;  /* 0x000000011100780c */ /* 0x000fe20003f45270 */
[----:B------:R-:W1:Y:S01]  /*0780*/  LDC.64 R8, c[0x0][0x388] ;  /* 0x0000e200ff087b82 */ /* 0x000e620000000a00 */
[----:B------:R-:W-:-:S04]  /*0790*/  LOP3.LUT R17, R14, 0x1, RZ, 0xc0, !PT ;  /* 0x000000010e117812 */ /* 0x000fc800078ec0ff */
[----:B------:R-:W-:-:S03]  /*07a0*/  ISETP.NE.U32.AND P1, PT, R17, 0x1, PT ;  /* 0x000000011100780c */ /* 0x000fc60003f25070 */
[----:B------:R-:W2:Y:S04]  /*07b0*/  LDC.64 R18, c[0x0][0x380] ;  /* 0x0000e000ff127b82 */ /* 0x000ea80000000a00 */
[CC--:B------:R-:W-:Y:S01]  /*07c0*/  @P2 IADD3 R20, P3, PT, R2.reuse, R15.reuse, RZ ;  /* 0x0000000f02142210 */ /* 0x0c0fe20007f7e0ff */
[C---:B------:R-:W-:Y:S01]  /*07d0*/  @P2 IMAD R23, R15.reuse, R14, R5 ;  /* 0x0000000e0f172224 */ /* 0x040fe200078e0205 */
[----:B------:R-:W-:Y:S02]  /*07e0*/  @P2 IADD3 R17, PT, PT, R2, R15, RZ ;  /* 0x0000000f02112210 */ /* 0x000fe40007ffe0ff */
[----:B------:R-:W3:Y:S01]  /*07f0*/  @P2 LDC.64 R6, c[0x0][0x380] ;  /* 0x0000e000ff062b82 */ /* 0x000ee20000000a00 */
[----:B------:R-:W-:Y:S01]  /*0800*/  @P2 IMAD.X R21, RZ, RZ, RZ, P3 ;  /* 0x000000ffff152224 */ /* 0x000fe200018e06ff */
[----:B------:R-:W-:-:S06]  /*0810*/  @P2 IADD3 R15, PT, PT, R15, 0x2, RZ ;  /* 0x000000020f0f2810 */ /* 0x000fcc0007ffe0ff */
[----:B------:R-:W4:Y:S08]  /*0820*/  LDC.64 R10, c[0x0][0x380] ;  /* 0x0000e000ff0a7b82 */ /* 0x000f300000000a00 */
[----:B------:R-:W5:Y:S01]  /*0830*/  LDC.64 R12, c[0x0][0x388] ;  /* 0x0000e200ff0c7b82 */ /* 0x000f620000000a00 */
[----:B--2---:R-:W-:Y:S01]  /*0840*/  @P2 IMAD.WIDE.U32 R18, R17, 0x4, R18 ;  /* 0x0000000411122825 */ /* 0x004fe200078e0012 */
[----:B---3--:R-:W-:-:S03]  /*0850*/  @P2 LEA R6, P3, R20, R6, 0x2 ;  /* 0x0000000614062211 */ /* 0x008fc600078610ff */
[-C--:B------:R-:W-:Y:S02]  /*0860*/  @!P1 IMAD R17, R15, R14.reuse, R5 ;  /* 0x0000000e0f119224 */ /* 0x080fe400078e0205 */
[----:B0-----:R-:W2:Y:S01]  /*0870*/  @P2 LDG.E R19, desc[UR4][R18.64] ;  /* 0x0000000412132981 */ /* 0x001ea2000c1e1900 */
[----:B------:R-:W-:Y:S01]  /*0880*/  @P2 LEA.HI.X R7, R20, R7, R21, 0x2, P3 ;  /* 0x0000000714072211 */ /* 0x000fe200018f1415 */
[C-C-:B-1----:R-:W-:Y:S01]  /*0890*/  @P2 IMAD.WIDE.U32 R20, R23.reuse, 0x4, R8.reuse ;  /* 0x0000000417142825 */ /* 0x142fe200078e0008 */
[----:B------:R-:W-:Y:S02]  /*08a0*/  @P2 IADD3 R23, PT, PT, R23, R14, RZ ;  /* 0x0000000e17172210 */ /* 0x000fe40007ffe0ff */
[----:B------:R-:W-:Y:S01]  /*08b0*/  @!P1 IADD3 R15, PT, PT, R2, R15, RZ ;  /* 0x0000000f020f9210 */ /* 0x000fe20007ffe0ff */
[----:B------:R-:W3:Y:S02]  /*08c0*/  @P2 LDG.E R6, desc[UR4][R6.64+0x4] ;  /* 0x0000040406062981 */ /* 0x000ee4000c1e1900 */
[----:B------:R-:W-:-:S02]  /*08d0*/  @P2 IMAD.WIDE.U32 R8, R23, 0x4, R8 ;  /* 0x0000000417082825 */ /* 0x000fc400078e0008 */
[----:B------:R-:W2:Y:S02]  /*08e0*/  @P2 LDG.E R20, desc[UR4][R20.64] ;  /* 0x0000000414142981 */ /* 0x000ea4000c1e1900 */
[----:B----4-:R-:W-:Y:S02]  /*08f0*/  @!P1 IMAD.WIDE.U32 R10, R15, 0x4, R10 ;  /* 0x000000040f0a9825 */ /* 0x010fe400078e000a */
[----:B------:R-:W3:Y:S02]  /*0900*/  @P2 LDG.E R8, desc[UR4][R8.64] ;  /* 0x0000000408082981 */ /* 0x000ee4000c1e1900 */
[----:B-----5:R-:W-:Y:S02]  /*0910*/  @!P1 IMAD.WIDE.U32 R12, R17, 0x4, R12 ;  /* 0x00000004110c9825 */ /* 0x020fe400078e000c */
[----:B------:R-:W4:Y:S04]  /*0920*/  @!P1 LDG.E R11, desc[UR4][R10.64] ;  /* 0x000000040a0b9981 */ /* 0x000f28000c1e1900 */
[----:B------:R-:W4:Y:S01]  /*0930*/  @!P1 LDG.E R12, desc[UR4][R12.64] ;  /* 0x000000040c0c9981 */ /* 0x000f22000c1e1900 */
[----:B--2---:R-:W-:-:S04]  /*0940*/  @P2 IMAD R19, R19, R20, R16 ;  /* 0x0000001413132224 */ /* 0x004fc800078e0210 */
[----:B---3--:R-:W-:-:S04]  /*0950*/  @P2 IMAD R16, R6, R8, R19 ;  /* 0x0000000806102224 */ /* 0x008fc800078e0213 */
[----:B----4-:R-:W-:-:S07]  /*0960*/  @!P1 IMAD R16, R11, R12, R16 ;  /* 0x0000000c0b109224 */ /* 0x010fce00078e0210 */
.L_x_8:
[----:B------:R-:W1:Y:S01]  /*0970*/  LDCU UR6, c[0x0][0x398] ;  /* 0x00007300ff0677ac */ /* 0x000e620008000800 */
[----:B------:R-:W2:Y:S01]  /*0980*/  LDC.64 R6, c[0x0][0x390] ;  /* 0x0000e400ff067b82 */ /* 0x000ea20000000a00 */
[----:B------:R-:W-:Y:S02]  /*0990*/  IADD3 R9, PT, PT, R2, R5, RZ ;  /* 0x0000000502097210 */ /* 0x000fe40007ffe0ff */
[----:B------:R-:W-:-:S04]  /*09a0*/  IADD3 R5, PT, PT, R5, 0x1, RZ ;  /* 0x0000000105057810 */ /* 0x000fc80007ffe0ff */
[----:B-1----:R-:W-:Y:S01]  /*09b0*/  ISETP.NE.AND P1, PT, R5, UR6, PT ;  /* 0x0000000605007c0c */ /* 0x002fe2000bf25270 */
[----:B--2---:R-:W-:-:S05]  /*09c0*/  IMAD.WIDE.U32 R6, R9, 0x4, R6 ;  /* 0x0000000409067825 */ /* 0x004fca00078e0006 */
[----:B0-----:R1:W-:Y:S07]  /*09d0*/  STG.E desc[UR4][R6.64], R16 ;  /* 0x0000001006007986 */ /* 0x0013ee000c101904 */
[----:B------:R-:W-:Y:S05]  /*09e0*/  @P1 BRA `(.L_x_10) ;  /* 0xfffffff400c81947 */ /* 0x000fea000383ffff */
[----:B------:R-:W-:Y:S05]  /*09f0*/  EXIT ;  /* 0x000000000000794d */ /* 0x000fea0003800000 */
.L_x_11:
        /* <DEDUP_REMOVED lines=16> */
.L_x_18:


//--------------------- .text._Z17MatrixMulKernelEWPiS_S_i --------------------------
	.section	.text._Z17MatrixMulKernelEWPiS_S_i,"ax",@progbits
	.align	128
        .global         _Z17MatrixMulKernelEWPiS_S_i
        .type           _Z17MatrixMulKernelEWPiS_S_i,@function
        .size           _Z17MatrixMulKernelEWPiS_S_i,(.L_x_19 - _Z17MatrixMulKernelEWPiS_S_i)
        .other          _Z17MatrixMulKernelEWPiS_S_i,@"STO_CUDA_ENTRY STV_DEFAULT"
_Z17MatrixMulKernelEWPiS_S_i:
.text._Z17MatrixMulKernelEWPiS_S_i:
[----:B------:R-:W-:Y:S01]  /*0000*/  LDC R1, c[0x0][0x37c] ;  /* 0x0000df00ff017b82 */ /* 0x000fe20000000800 */
[----:B------:R-:W0:Y:S07]  /*0010*/  S2R R3, SR_TID.X ;  /* 0x0000000000037919 */ /* 0x000e2e0000002100 */
[----:B------:R-:W0:Y:S01]  /*0020*/  LDC R0, c[0x0][0x360] ;  /* 0x0000d800ff007b82 */ /* 0x000e220000000800 */
[----:B------:R-:W1:Y:S01]  /*0030*/  LDCU UR20, c[0x0][0x398] ;  /* 0x00007300ff1477ac */ /* 0x000e620008000800 */
[----:B------:R-:W2:Y:S06]  /*0040*/  S2R R2, SR_TID.Y ;  /* 0x0000000000027919 */ /* 0x000eac0000002200 */
[----:B------:R-:W0:Y:S08]  /*0050*/  S2UR UR4, SR_CTAID.X ;  /* 0x00000000000479c3 */ /* 0x000e300000002500 */
[----:B------:R-:W2:Y:S08]  /*0060*/  S2UR UR5, SR_CTAID.Y ;  /* 0x00000000000579c3 */ /* 0x000eb00000002600 */
[----:B------:R-:W2:Y:S01]  /*0070*/  LDC R13, c[0x0][0x364] ;  /* 0x0000d900ff0d7b82 */ /* 0x000ea20000000800 */
[----:B0-----:R-:W-:-:S02]  /*0080*/  IMAD R0, R0, UR4, R3 ;  /* 0x0000000400007c24 */ /* 0x001fc4000f8e0203 */
[----:B--2---:R-:W-:-:S05]  /*0090*/  IMAD R13, R13, UR5, R2 ;  /* 0x000000050d0d7c24 */ /* 0x004fca000f8e0202 */
[----:B------:R-:W-:-:S04]  /*00a0*/  VIMNMX R2, PT, PT, R0, R13, !PT ;  /* 0x0000000d00027248 */ /* 0x000fc80007fe0100 */
[----:B-1----:R-:W-:-:S13]  /*00b0*/  ISETP.GE.AND P0, PT, R2, UR20, PT ;  /* 0x0000001402007c0c */ /* 0x002fda000bf06270 */
[----:B------:R-:W-:Y:S05]  /*00c0*/  @P0 EXIT ;  /* 0x000000000000094d */ /* 0x000fea0003800000 */
[----:B------:R-:W-:Y:S01]  /*00d0*/  UISETP.GE.U32.AND UP0, UPT, UR20, 0x8, UPT ;  /* 0x000000081400788c */ /* 0x000fe2000bf06070 */
[----:B------:R-:W-:Y:S02]  /*00e0*/  HFMA2 R12, -RZ, RZ, 0, 0 ;  /* 0x00000000ff0c7431 */ /* 0x000fe400000001ff */
[----:B------:R-:W-:Y:S01]  /*00f0*/  IMAD R13, R13, UR20, RZ ;  /* 0x000000140d0d7c24 */ /* 0x000fe2000f8e02ff */
[----:B------:R-:W-:Y:S01]  /*0100*/  UMOV UR4, URZ ;  /* 0x000000ff00047c82 */ /* 0x000fe20008000000 */
[----:B------:R-:W0:Y:S04]  /*0110*/  LDCU.64 UR18, c[0x0][0x358] ;  /* 0x00006b00ff1277ac */ /* 0x000e280008000a00 */
[----:B------:R-:W-:Y:S05]  /*0120*/  BRA.U !UP0, `(.L_x_12) ;  /* 0x0000000508047547 */ /* 0x000fea000b800000 */
[----:B------:R-:W1:Y:S01]  /*0130*/  LDCU.128 UR24, c[0x0][0x380] ;  /* 0x00007000ff1877ac */ /* 0x000e620008000c00 */
[----:B------:R-:W-:Y:S02]  /*0140*/  MOV R12, RZ ;  /* 0x000000ff000c7202 */ /* 0x000fe40000000f00 */
[----:B------:R-:W-:Y:S01]  /*0150*/  MOV R14, R0 ;  /* 0x00000000000e7202 */ /* 0x000fe20000000f00 */
[----:B------:R-:W-:-:S04]  /*0160*/  ULOP3.LUT UR4, UR20, 0x7ffffff8, URZ, 0xc0, !UPT ;  /* 0x7ffffff814047892 */ /* 0x000fc8000f8ec0ff */
[----:B------:R-:W-:Y:S01]  /*0170*/  UIADD3 UR5, UPT, UPT, -UR4, URZ, URZ ;  /* 0x000000ff04057290 */ /* 0x000fe2000fffe1ff */
[----:B-1----:R-:W-:Y:S01]  /*0180*/  MOV R2, UR24 ;  /* 0x0000001800027c02 */ /* 0x002fe20008000f00 */
[----:B------:R-:W-:Y:S01]  /*0190*/  UIMAD.WIDE UR6, UR20, 0x8, UR26 ;  /* 0x00000008140678a5 */ /* 0x000fe2000f8e021a */
[----:B------:R-:W-:Y:S01]  /*01a0*/  MOV R3, UR25 ;  /* 0x0000001900037c02 */ /* 0x000fe20008000f00 */
[----:B------:R-:W-:Y:S02]  /*01b0*/  UIMAD.WIDE UR8, UR20, 0xc, UR26 ;  /* 0x0000000c140878a5 */ /* 0x000fe4000f8e021a */
[----:B------:R-:W-:Y:S01]  /*01c0*/  UIMAD.WIDE UR10, UR20, 0x10, UR26 ;  /* 0x00000010140a78a5 */ /* 0x000fe2000f8e021a */
[----:B------:R-:W-:Y:S01]  /*01d0*/  IMAD.WIDE.U32 R2, R13, 0x4, R2 ;  /* 0x000000040d027825 */ /* 0x000fe200078e0002 */
[----:B------:R-:W-:Y:S02]  /*01e0*/  UIMAD.WIDE UR12, UR20, 0x14, UR26 ;  /* 0x00000014140c78a5 */ /* 0x000fe4000f8e021a */
[----:B------:R-:W-:Y:S01]  /*01f0*/  UIMAD.WIDE UR14, UR20, 0x18, UR26 ;  /* 0x00000018140e78a5 */ /* 0x000fe2000f8e021a */
[----:B------:R-:W-:Y:S01]  /*0200*/  IADD3 R2, P0, PT, R2, 0x10, RZ ;  /* 0x0000001002027810 */ /* 0x000fe20007f1e0ff */
[----:B------:R-:W-:-:S03]  /*0210*/  UIMAD.WIDE UR16, UR20, 0x1c, UR26 ;  /* 0x0000001c141078a5 */ /* 0x000fc6000f8e021a */
[----:B------:R-:W-:-:S09]  /*0220*/  IADD3.X R3, PT, PT, RZ, R3, RZ, P0, !PT ;  /* 0x00000003ff037210 */ /* 0x000fd200007fe4ff */
.L_x_13:
[----:B------:R-:W-:Y:S01]  /*0230*/  UIMAD.WIDE UR22, UR20, 0x4, UR26 ;  /* 0x00000004141678a5 */ /* 0x000fe2000f8e021a */
[----:B------:R-:W-:Y:S02]  /*0240*/  IMAD.MOV.U32 R23, RZ, RZ, 0x4 ;  /* 0x00000004ff177424 */ /* 0x000fe400078e00ff */
[----:B------:R-:W-:Y:S01]  /*0250*/  HFMA2 R11, -RZ, RZ, 0, 2.384185791015625e-07 ;  /* 0x00000004ff0b7431 */ /* 0x000fe200000001ff */
[----:B------:R-:W-:Y:S01]  /*0260*/  MOV R25, 0x4 ;  /* 0x0000000400197802 */ /* 0x000fe20000000f00 */
[----:B0-----:R-:W2:Y:S01]  /*0270*/  LDG.E R21, desc[UR18][R2.64+-0x10] ;  /* 0xfffff01202157981 */ /* 0x001ea2000c1e1900 */
[C---:B------:R-:W-:Y:S01]  /*0280*/  IMAD.WIDE R22, R14.reuse, R23, UR26 ;  /* 0x0000001a0e167e25 */ /* 0x040fe2000f8e0217 */
[----:B------:R-:W-:Y:S02]  /*0290*/  MOV R8, UR22 ;  /* 0x0000001600087c02 */ /* 0x000fe40008000f00 */
[----:B------:R-:W-:Y:S01]  /*02a0*/  MOV R9, UR23 ;  /* 0x0000001700097c02 */ /* 0x000fe20008000f00 */
[----:B------:R-:W3:Y:S02]  /*02b0*/  LDG.E R19, desc[UR18][R2.64+-0xc] ;  /* 0xfffff41202137981 */ /* 0x000ee4000c1e1900 */
[----:B------:R-:W-:-:S02]  /*02c0*/  IMAD.WIDE R8, R14, 0x4, R8 ;  /* 0x000000040e087825 */ /* 0x000fc400078e0208 */
[----:B------:R-:W2:Y:S01]  /*02d0*/  LDG.E R22, desc[UR18][R22.64] ;  /* 0x0000001216167981 */ /* 0x000ea2000c1e1900 */
[----:B------:R-:W-:Y:S01]  /*02e0*/  MOV R5, 0x4 ;  /* 0x0000000400057802 */ /* 0x000fe20000000f00 */
[C---:B------:R-:W-:Y:S02]  /*02f0*/  IMAD.WIDE R24, R14.reuse, R25, UR6 ;  /* 0x000000060e187e25 */ /* 0x040fe4000f8e0219 */
[----:B------:R0:W3:Y:S02]  /*0300*/  LDG.E R20, desc[UR18][R8.64] ;  /* 0x0000001208147981 */ /* 0x0000e4000c1e1900 */
[----:B------:R-:W-:Y:S02]  /*0310*/  IMAD.WIDE R10, R14, R11, UR8 ;  /* 0x000000080e0a7e25 */ /* 0x000fe4000f8e020b */
[----:B------:R-:W4:Y:S04]  /*0320*/  LDG.E R18, desc[UR18][R24.64] ;  /* 0x0000001218127981 */ /* 0x000f28000c1e1900 */
[----:B------:R-:W4:Y:S01]  /*0330*/  LDG.E R17, desc[UR18][R2.64+-0x8] ;  /* 0xfffff81202117981 */ /* 0x000f22000c1e1900 */
[----:B0-----:R-:W-:-:S02]  /*0340*/  HFMA2 R9, -RZ, RZ, 0, 2.384185791015625e-07 ;  /* 0x00000004ff097431 */ /* 0x001fc400000001ff */
[----:B------:R-:W-:Y:S01]  /*0350*/  IMAD.MOV.U32 R7, RZ, RZ, 0x4 ;  /* 0x00000004ff077424 */ /* 0x000fe200078e00ff */
[----:B------:R0:W5:Y:S01]  /*0360*/  LDG.E R16, desc[UR18][R10.64] ;  /* 0x000000120a107981 */ /* 0x000162000c1e1900 */
[----:B------:R-:W-:-:S03]  /*0370*/  IMAD.WIDE R4, R14, R5, UR10 ;  /* 0x0000000a0e047e25 */ /* 0x000fc6000f8e0205 */
[----:B------:R-:W5:Y:S01]  /*0380*/  LDG.E R15, desc[UR18][R2.64+-0x4] ;  /* 0xfffffc12020f7981 */ /* 0x000f62000c1e1900 */
[C---:B------:R-:W-:Y:S01]  /*0390*/  IMAD.WIDE R6, R14.reuse, R7, UR12 ;  /* 0x0000000c0e067e25 */ /* 0x040fe2000f8e0207 */
[----:B------:R-:W-:Y:S02]  /*03a0*/  MOV R27, 0x4 ;  /* 0x00000004001b7802 */ /* 0x000fe40000000f00 */
[----:B------:R1:W5:Y:S01]  /*03b0*/  LDG.E R4, desc[UR18][R4.64] ;  /* 0x0000001204047981 */ /* 0x000362000c1e1900 */
[----:B------:R-:W-:-:S03]  /*03c0*/  IMAD.WIDE R8, R14, R9, UR14 ;  /* 0x0000000e0e087e25 */ /* 0x000fc6000f8e0209 */
[----:B------:R-:W5:Y:S01]  /*03d0*/  LDG.E R23, desc[UR18][R2.64] ;  /* 0x0000001202177981 */ /* 0x000f62000c1e1900 */
[----:B0-----:R-:W-:-:S03]  /*03e0*/  IMAD.WIDE R10, R14, R27, UR16 ;  /* 0x000000100e0a7e25 */ /* 0x001fc6000f8e021b */
[----:B------:R-:W5:Y:S04]  /*03f0*/  LDG.E R7, desc[UR18][R6.64] ;  /* 0x0000001206077981 */ /* 0x000f68000c1e1900 */
[----:B------:R-:W5:Y:S04]  /*0400*/  LDG.E R24, desc[UR18][R2.64+0x4] ;  /* 0x0000041202187981 */ /* 0x000f68000c1e1900 */
[----:B------:R-:W5:Y:S04]  /*0410*/  LDG.E R8, desc[UR18][R8.64] ;  /* 0x0000001208087981 */ /* 0x000f68000c1e1900 */
[----:B------:R-:W5:Y:S04]  /*0420*/  LDG.E R25, desc[UR18][R2.64+0x8] ;  /* 0x0000081202197981 */ /* 0x000f68000c1e1900 */
[----:B------:R-:W5:Y:S04]  /*0430*/  LDG.E R10, desc[UR18][R10.64] ;  /* 0x000000120a0a7981 */ /* 0x000f68000c1e1900 */
[----:B------:R0:W5:Y:S01]  /*0440*/  LDG.E R27, desc[UR18][R2.64+0xc] ;  /* 0x00000c12021b7981 */ /* 0x000162000c1e1900 */
[----:B------:R-:W-:-:S04]  /*0450*/  UIADD3 UR5, UPT, UPT, UR5, 0x8, URZ ;  /* 0x0000000805057890 */ /* 0x000fc8000fffe0ff */
[----:B------:R-:W-:Y:S01]  /*0460*/  UISETP.NE.AND UP0, UPT, UR5, URZ, UPT ;  /* 0x000000ff0500728c */ /* 0x000fe2000bf05270 */
[----:B-1----:R-:W-:Y:S02]  /*0470*/  MOV R5, UR20 ;  /* 0x0000001400057c02 */ /* 0x002fe40008000f00 */
[----:B0-----:R-:W-:Y:S02]  /*0480*/  IADD3 R2, P0, PT, R2, 0x20, RZ ;  /* 0x0000002002027810 */ /* 0x001fe40007f1e0ff */
[----:B------:R-:W-:Y:S02]  /*0490*/  LEA R14, R5, R14, 0x3 ;  /* 0x0000000e050e7211 */ /* 0x000fe400078e18ff */
[----:B------:R-:W-:Y:S01]  /*04a0*/  IADD3.X R3, PT, PT, RZ, R3, RZ, P0, !PT ;  /* 0x00000003ff037210 */ /* 0x000fe200007fe4ff */
[----:B--2---:R-:W-:-:S04]  /*04b0*/  IMAD R21, R21, R22, R12 ;  /* 0x0000001615157224 */ /* 0x004fc800078e020c */
[----:B---3--:R-:W-:-:S04]  /*04c0*/  IMAD R19, R19, R20, R21 ;  /* 0x0000001413137224 */ /* 0x008fc800078e0215 */
[----:B----4-:R-:W-:-:S04]  /*04d0*/  IMAD R17, R17, R18, R19 ;  /* 0x0000001211117224 */ /* 0x010fc800078e0213 */
[----:B-----5:R-:W-:-:S04]  /*04e0*/  IMAD R15, R15, R16, R17 ;  /* 0x000000100f0f7224 */ /* 0x020fc800078e0211 */
[----:B------:R-:W-:-:S04]  /*04f0*/  IMAD R4, R23, R4, R15 ;  /* 0x0000000417047224 */ /* 0x000fc800078e020f */
[----:B------:R-:W-:-:S04]  /*0500*/  IMAD R4, R24, R7, R4 ;  /* 0x0000000718047224 */ /* 0x000fc800078e0204 */
[----:B------:R-:W-:-:S04]  /*0510*/  IMAD R4, R25, R8, R4 ;  /* 0x0000000819047224 */ /* 0x000fc800078e0204 */
[----:B------:R-:W-:Y:S01]  /*0520*/  IMAD R12, R27, R10, R4 ;  /* 0x0000000a1b0c7224 */ /* 0x000fe200078e0204 */
[----:B------:R-:W-:Y:S06]  /*0530*/  BRA.U UP0, `(.L_x_13) ;  /* 0xfffffffd003c7547 */ /* 0x000fec000b83ffff */
.L_x_12:
[----:B------:R-:W-:-:S04]  /*0540*/  ULOP3.LUT UR6, UR20, 0x7, URZ, 0xc0, !UPT ;  /* 0x0000000714067892 */ /* 0x000fc8000f8ec0ff */
[----:B------:R-:W-:-:S09]  /*0550*/  UISETP.NE.AND UP0, UPT, UR6, URZ, UPT ;  /* 0x000000ff0600728c */ /* 0x000fd2000bf05270 */
[----:B------:R-:W-:Y:S05]  /*0560*/  BRA.U !UP0, `(.L_x_14) ;  /* 0x0000000508387547 */ /* 0x000fea000b800000 */
[----:B------:R-:W-:Y:S02]  /*0570*/  UISETP.GE.U32.AND UP0, UPT, UR6, 0x4, UPT ;  /* 0x000000040600788c */ /* 0x000fe4000bf06070 */
[----:B------:R-:W-:-:S04]  /*0580*/  ULOP3.LUT UR5, UR20, 0x3, URZ, 0xc0, !UPT ;  /* 0x0000000314057892 */ /* 0x000fc8000f8ec0ff */
[----:B------:R-:W-:-:S03]  /*0590*/  UISETP.NE.AND UP1, UPT, UR5, URZ, UPT ;  /* 0x000000ff0500728c */ /* 0x000fc6000bf25270 */
[----:B------:R-:W-:Y:S08]  /*05a0*/  BRA.U !UP0, `(.L_x_15) ;  /* 0x00000001087c7547 */ /* 0x000ff0000b800000 */
[----:B------:R-:W1:Y:S01]  /*05b0*/  LDC.64 R6, c[0x0][0x388] ;  /* 0x0000e200ff067b82 */ /* 0x000e620000000a00 */
[----:B------:R-:W2:Y:S01]  /*05c0*/  LDCU.64 UR6, c[0x0][0x380] ;  /* 0x00007000ff0677ac */ /* 0x000ea20008000a00 */
[----:B------:R-:W-:Y:S01]  /*05d0*/  IMAD.U32 R9, RZ, RZ, UR4 ;  /* 0x00000004ff097e24 */ /* 0x000fe2000f8e00ff */
[C---:B------:R-:W-:Y:S02]  /*05e0*/  IADD3 R3, PT, PT, R13.reuse, UR4, RZ ;  /* 0x000000040d037c10 */ /* 0x040fe4000fffe0ff */
[----:B------:R-:W-:Y:S01]  /*05f0*/  IADD3 R10, P0, PT, R13, UR4, RZ ;  /* 0x000000040d0a7c10 */ /* 0x000fe2000ff1e0ff */
[----:B------:R-:W-:Y:S01]  /*0600*/  IMAD R9, R9, UR20, R0 ;  /* 0x0000001409097c24 */ /* 0x000fe2000f8e0200 */
[----:B------:R-:W-:Y:S01]  /*0610*/  MOV R11, UR20 ;  /* 0x00000014000b7c02 */ /* 0x000fe20008000f00 */
[----:B------:R-:W3:Y:S01]  /*0620*/  LDC.64 R4, c[0x0][0x380] ;  /* 0x0000e000ff047b82 */ /* 0x000ee20000000a00 */
[----:B------:R-:W-:Y:S01]  /*0630*/  MOV R15, UR20 ;  /* 0x00000014000f7c02 */ /* 0x000fe20008000f00 */
[----:B-1----:R-:W-:Y:S01]  /*0640*/  IMAD.WIDE R6, R9, 0x4, R6 ;  /* 0x0000000409067825 */ /* 0x002fe200078e0206 */
[----:B------:R-:W-:-:S05]  /*0650*/  MOV R9, UR20 ;  /* 0x0000001400097c02 */ /* 0x000fca0008000f00 */
[----:B------:R-:W-:Y:S02]  /*0660*/  IMAD.WIDE R8, R9, 0x4, R6 ;  /* 0x0000000409087825 */ /* 0x000fe400078e0206 */
[----:B0-----:R-:W4:Y:S02]  /*0670*/  LDG.E R6, desc[UR18][R6.64] ;  /* 0x0000001206067981 */ /* 0x001f24000c1e1900 */
[----:B---3--:R-:W-:Y:S01]  /*0680*/  IMAD.WIDE.U32 R4, R3, 0x4, R4 ;  /* 0x0000000403047825 */ /* 0x008fe200078e0004 */
[----:B------:R-:W-:Y:S01]  /*0690*/  IADD3.X R3, PT, PT, RZ, RZ, RZ, P0, !PT ;  /* 0x000000ffff037210 */ /* 0x000fe200007fe4ff */
[----:B------:R-:W3:Y:S01]  /*06a0*/  LDG.E R17, desc[UR18][R8.64] ;  /* 0x0000001208117981 */ /* 0x000ee2000c1e1900 */
[----:B--2---:R-:W-:-:S03]  /*06b0*/  LEA R2, P0, R10, UR6, 0x2 ;  /* 0x000000060a027c11 */ /* 0x004fc6000f8010ff */
[----:B------:R-:W4:Y:S01]  /*06c0*/  LDG.E R5, desc[UR18][R4.64] ;  /* 0x0000001204057981 */ /* 0x000f22000c1e1900 */
[----:B------:R-:W-:Y:S01]  /*06d0*/  LEA.HI.X R3, R10, UR7, R3, 0x2, P0 ;  /* 0x000000070a037c11 */ /* 0x000fe200080f1403 */
[----:B------:R-:W-:-:S04]  /*06e0*/  IMAD.WIDE R10, R11, 0x4, R8 ;  /* 0x000000040b0a7825 */ /* 0x000fc800078e0208 */
[----:B------:R-:W3:Y:S01]  /*06f0*/  LDG.E R16, desc[UR18][R2.64+0x4] ;  /* 0x0000041202107981 */ /* 0x000ee2000c1e1900 */
[----:B------:R-:W-:-:S03]  /*0700*/  IMAD.WIDE R14, R15, 0x4, R10 ;  /* 0x000000040f0e7825 */ /* 0x000fc600078e020a */
[----:B------:R-:W2:Y:S04]  /*0710*/  LDG.E R19, desc[UR18][R10.64] ;  /* 0x000000120a137981 */ /* 0x000ea8000c1e1900 */
[----:B------:R-:W2:Y:S04]  /*0720*/  LDG.E R18, desc[UR18][R2.64+0x8] ;  /* 0x0000081202127981 */ /* 0x000ea8000c1e1900 */
[----:B------:R-:W5:Y:S04]  /*0730*/  LDG.E R20, desc[UR18][R2.64+0xc] ;  /* 0x00000c1202147981 */ /* 0x000f68000c1e1900 */
[----:B------:R-:W5:Y:S01]  /*0740*/  LDG.E R14, desc[UR18][R14.64] ;  /* 0x000000120e0e7981 */ /* 0x000f62000c1e1900 */
[----:B------:R-:W-:Y:S01]  /*0750*/  UIADD3 UR4, UPT, UPT, UR4, 0x4, URZ ;  /* 0x0000000404047890 */ /* 0x000fe2000fffe0ff */
[----:B----4-:R-:W-:-:S04]  /*0760*/  IMAD R5, R5, R6, R12 ;  /* 0x0000000605057224 */ /* 0x010fc800078e020c */
[----:B---3--:R-:W-:-:S04]  /*0770*/  IMAD R5, R16, R17, R5 ;  /* 0x0000001110057224 */ /* 0x008fc800078e0205 */
[----:B--2---:R-:W-:-:S04]  /*0780*/  IMAD R5, R18, R19, R5 ;  /* 0x0000001312057224 */ /* 0x004fc800078e0205 */
[----:B-----5:R-:W-:-:S07]  /*0790*/  IMAD R12, R20, R14, R5 ;  /* 0x0000000e140c7224 */ /* 0x020fce00078e0205 */
.L_x_15:
[----:B------:R-:W-:Y:S05]  /*07a0*/  BRA.U !UP1, `(.L_x_14) ;  /* 0x0000000109a87547 */ /* 0x000fea000b800000 */
[----:B------:R-:W-:Y:S01]  /*07b0*/  UISETP.NE.AND UP0, UPT, UR5, 0x1, UPT ;  /* 0x000000010500788c */ /* 0x000fe2000bf05270 */
[----:B------:R-:W-:Y:S01]  /*07c0*/  MOV R7, UR4 ;  /* 0x0000000400077c02 */ /* 0x000fe20008000f00 */
[----:B------:R-:W-:Y:S02]  /*07d0*/  ULOP3.LUT UR5, UR20, 0x1, URZ, 0xc0, !UPT ;  /* 0x0000000114057892 */ /* 0x000fe4000f8ec0ff */
[----:B------:R-:W-:Y:S02]  /*07e0*/  MOV R15, UR20 ;  /* 0x00000014000f7c02 */ /* 0x000fe40008000f00 */
[----:B------:R-:W-:Y:S01]  /*07f0*/  UISETP.NE.U32.AND UP1, UPT, UR5, 0x1, UPT ;  /* 0x000000010500788c */ /* 0x000fe2000bf25070 */
[----:B------:R-:W-:-:S04]  /*0800*/  PLOP3.LUT P1, PT, PT, PT, UP0, 0x80, 0x8 ;  /* 0x000000000008781c */ /* 0x000fc80003f2f008 */
[----:B------:R-:W1:Y:S01]  /*0810*/  @UP0 LDCU.128 UR8, c[0x0][0x380] ;  /* 0x00007000ff0807ac */ /* 0x000e620008000c00 */
[----:B------:R-:W-:Y:S01]  /*0820*/  PLOP3.LUT P0, PT, PT, PT, UP1, 0x80, 0x8 ;  /* 0x000000000008781c */ /* 0x000fe20003f0f018 */
[----:B------:R-:W2:Y:S04]  /*0830*/  @UP0 LDCU.64 UR6, c[0x0][0x380] ;  /* 0x00007000ff0607ac */ /* 0x000ea80008000a00 */
[----:B------:R-:W3:Y:S03]  /*0840*/  @!UP1 LDCU.128 UR12, c[0x0][0x380] ;  /* 0x00007000ff0c97ac */ /* 0x000ee60008000c00 */
[C---:B------:R-:W-:Y:S02]  /*0850*/  @P1 IADD3 R3, PT, PT, R13.reuse, UR4, RZ ;  /* 0x000000040d031c10 */ /* 0x040fe4000fffe0ff */
[----:B------:R-:W-:Y:S01]  /*0860*/  @P1 IADD3 R6, P2, PT, R13, UR4, RZ ;  /* 0x000000040d061c10 */ /* 0x000fe2000ff5e0ff */
[----:B------:R-:W-:Y:S01]  /*0870*/  @UP0 UIADD3 UR4, UPT, UPT, UR4, 0x2, URZ ;  /* 0x0000000204040890 */ /* 0x000fe2000fffe0ff */
[----:B-1----:R-:W-:Y:S01]  /*0880*/  MOV R11, UR9 ;  /* 0x00000009000b7c02 */ /* 0x002fe20008000f00 */
[----:B------:R-:W-:Y:S01]  /*0890*/  IMAD.U32 R10, RZ, RZ, UR8 ;  /* 0x00000008ff0a7e24 */ /* 0x000fe2000f8e00ff */
[----:B------:R-:W-:-:S02]  /*08a0*/  MOV R4, UR10 ;  /* 0x0000000a00047c02 */ /* 0x000fc40008000f00 */
[----:B------:R-:W-:Y:S01]  /*08b0*/  MOV R5, UR11 ;  /* 0x0000000b00057c02 */ /* 0x000fe20008000f00 */
[----:B------:R-:W-:-:S04]  /*08c0*/  @P1 IMAD.WIDE.U32 R10, R3, 0x4, R10 ;  /* 0x00000004030a1825 */ /* 0x000fc800078e000a */
[----:B------:R-:W-:Y:S01]  /*08d0*/  @P1 IMAD R3, R7, UR20, R0 ;  /* 0x0000001407031c24 */ /* 0x000fe2000f8e0200 */
[----:B------:R-:W-:Y:S01]  /*08e0*/  @P1 IADD3.X R7, PT, PT, RZ, RZ, RZ, P2, !PT ;  /* 0x000000ffff071210 */ /* 0x000fe200017fe4ff */
[----:B------:R-:W-:Y:S01]  /*08f0*/  IMAD.U32 R19, RZ, RZ, UR4 ;  /* 0x00000004ff137e24 */ /* 0x000fe2000f8e00ff */
[C---:B--2---:R-:W-:Y:S01]  /*0900*/  @P1 LEA R2, P2, R6.reuse, UR6, 0x2 ;  /* 0x0000000606021c11 */ /* 0x044fe2000f8410ff */
[----:B------:R-:W-:Y:S01]  /*0910*/  @P1 IMAD.WIDE R4, R3, 0x4, R4 ;  /* 0x0000000403041825 */ /* 0x000fe200078e0204 */
[----:B------:R-:W-:Y:S01]  /*0920*/  @!P0 IADD3 R17, PT, PT, R13, UR4, RZ ;  /* 0x000000040d118c10 */ /* 0x000fe2000fffe0ff */
[----:B0-----:R-:W2:Y:S01]  /*0930*/  @P1 LDG.E R11, desc[UR18][R10.64] ;  /* 0x000000120a0b1981 */ /* 0x001ea2000c1e1900 */
[----:B------:R-:W-:Y:S01]  /*0940*/  @P1 LEA.HI.X R3, R6, UR7, R7, 0x2, P2 ;  /* 0x0000000706031c11 */ /* 0x000fe200090f1407 */
[----:B------:R-:W-:Y:S01]  /*0950*/  @!P0 IMAD R19, R19, UR20, R0 ;  /* 0x0000001413138c24 */ /* 0x000fe2000f8e0200 */
[----:B---3--:R-:W-:Y:S01]  /*0960*/  MOV R6, UR12 ;  /* 0x0000000c00067c02 */ /* 0x008fe20008000f00 */
[----:B------:R-:W-:Y:S01]  /*0970*/  @P1 IMAD.WIDE R14, R15, 0x4, R4 ;  /* 0x000000040f0e1825 */ /* 0x000fe200078e0204 */
[----:B------:R-:W-:Y:S01]  /*0980*/  MOV R7, UR13 ;  /* 0x0000000d00077c02 */ /* 0x000fe20008000f00 */
[----:B------:R-:W2:Y:S01]  /*0990*/  @P1 LDG.E R4, desc[UR18][R4.64] ;  /* 0x0000001204041981 */ /* 0x000ea2000c1e1900 */
[----:B------:R-:W-:-:S02]  /*09a0*/  MOV R8, UR14 ;  /* 0x0000000e00087c02 */ /* 0x000fc40008000f00 */
[----:B------:R-:W-:Y:S01]  /*09b0*/  MOV R9, UR15 ;  /* 0x0000000f00097c02 */ /* 0x000fe20008000f00 */
[----:B------:R-:W-:Y:S01]  /*09c0*/  @!P0 IMAD.WIDE.U32 R6, R17, 0x4, R6 ;  /* 0x0000000411068825 */ /* 0x000fe200078e0006 */
[----:B------:R-:W3:Y:S03]  /*09d0*/  @P1 LDG.E R14, desc[UR18][R14.64] ;  /* 0x000000120e0e1981 */ /* 0x000ee6000c1e1900 */
[----:B------:R-:W-:Y:S01]  /*09e0*/  @!P0 IMAD.WIDE R8, R19, 0x4, R8 ;  /* 0x0000000413088825 */ /* 0x000fe200078e0208 */
[----:B------:R-:W3:Y:S04]  /*09f0*/  @P1 LDG.E R2, desc[UR18][R2.64+0x4] ;  /* 0x0000041202021981 */ /* 0x000ee8000c1e1900 */
[----:B------:R-:W4:Y:S04]  /*0a00*/  @!P0 LDG.E R7, desc[UR18][R6.64] ;  /* 0x0000001206078981 */ /* 0x000f28000c1e1900 */
[----:B------:R-:W4:Y:S01]  /*0a10*/  @!P0 LDG.E R8, desc[UR18][R8.64] ;  /* 0x0000001208088981 */ /* 0x000f22000c1e1900 */
[----:B--2---:R-:W-:-:S04]  /*0a20*/  @P1 IMAD R11, R11, R4, R12 ;  /* 0x000000040b0b1224 */ /* 0x004fc800078e020c */
[----:B---3--:R-:W-:-:S04]  /*0a30*/  @P1 IMAD R12, R2, R14, R11 ;  /* 0x0000000e020c1224 */ /* 0x008fc800078e020b */
[----:B----4-:R-:W-:-:S07]  /*0a40*/  @!P0 IMAD R12, R7, R8, R12 ;  /* 0x00000008070c8224 */ /* 0x010fce00078e020c */
.L_x_14:
[----:B------:R-:W1:Y:S01]  /*0a50*/  LDC.64 R2, c[0x0][0x390] ;  /* 0x0000e400ff027b82 */ /* 0x000e620000000a00 */
[----:B------:R-:W-:-:S05]  /*0a60*/  IADD3 R13, PT, PT, R0, R13, RZ ;  /* 0x0000000d000d7210 */ /* 0x000fca0007ffe0ff */
[----:B-1----:R-:W-:-:S05]  /*0a70*/  IMAD.WIDE R2, R13, 0x4, R2 ;  /* 0x000000040d027825 */ /* 0x002fca00078e0202 */
[----:B0-----:R-:W-:Y:S01]  /*0a80*/  STG.E desc[UR18][R2.64], R12 ;  /* 0x0000000c02007986 */ /* 0x001fe2000c101912 */
[----:B------:R-:W-:Y:S05]  /*0a90*/  EXIT ;  /* 0x000000000000794d */ /* 0x000fea0003800000 */
.L_x_16:
        /* <DEDUP_REMOVED lines=14> */
.L_x_19:


//--------------------- .nv.shared.reserved.0     --------------------------
	.section	.nv.shared.reserved.0,"aw",@nobits
	.weak		__nv_reservedSMEM_offset_0_alias
	.size		__nv_reservedSMEM_offset_0_alias, 0, 64
	.other		__nv_reservedSMEM_offset_0_alias,@"STO_CUDA_RESERVED_SHARED STV_DEFAULT"
__nv_reservedSMEM_offset_0_alias:
	.zero		0
	.zero		64


//--------------------- .nv.constant0._Z18MatrixMulKernelColPiS_S_i --------------------------
	.section	.nv.constant0._Z18MatrixMulKernelColPiS_S_i,"a",@progbits
	.sectionflags	@""
	.align	4
.nv.constant0._Z18MatrixMulKernelColPiS_S_i:
	.zero		924


//--------------------- .nv.constant0._Z18MatrixMulKernelRowPiS_S_i --------------------------
	.section	.nv.constant0._Z18MatrixMulKernelRowPiS_S_i,"a",@progbits
	.sectionflags	@""
	.align	4
.nv.constant0._Z18MatrixMulKernelRowPiS_S_i:
	.zero		924


//--------------------- .nv.constant0._Z17MatrixMulKernelEWPiS_S_i --------------------------
	.section	.nv.constant0._Z17MatrixMulKernelEWPiS_S_i,"a",@progbits
	.sectionflags	@""
	.align	4
.nv.constant0._Z17MatrixMulKernelEWPiS_S_i:
	.zero		924


//--------------------- SYMBOLS --------------------------

	.type		.nv.reservedSmem.offset0,@object
	.size		.nv.reservedSmem.offset0,0x4
